// auto-generated by cutlass_sweep.gemm — config: {"arch": "sm_100", "cluster_m": 1, "cluster_n": 1, "dtype": "fp16", "dtype_b": "fp16", "layout": "tt", "stages": 5, "tile_k": 64, "tile_m": 128, "tile_n": 128}
#include "cutlass/cutlass.h"
#include "cutlass/gemm/collective/collective_builder.hpp"
#include "cutlass/gemm/device/gemm_universal_adapter.h"
#include "cutlass/gemm/kernel/gemm_universal.hpp"
#include "cutlass/epilogue/collective/collective_builder.hpp"

using ElemA = cutlass::half_t;
using ElemB = cutlass::half_t;
using ElemCD = cutlass::half_t;
using Acc  = float;
using TileShape    = cute::Shape<cute::_128, cute::_128, cute::_64>;
using ClusterShape = cute::Shape<cute::_1, cute::_1, cute::_1>;

using CollectiveEpilogue = typename cutlass::epilogue::collective::CollectiveBuilder<
    cutlass::arch::Sm100, cutlass::arch::OpClassTensorOp,
    TileShape, ClusterShape,
    cutlass::epilogue::collective::EpilogueTileAuto,
    Acc, Acc,
    ElemCD, cutlass::layout::RowMajor, 128 / cutlass::sizeof_bits<ElemCD>::value,
    ElemCD, cutlass::layout::RowMajor, 128 / cutlass::sizeof_bits<ElemCD>::value,
    cutlass::epilogue::collective::EpilogueScheduleAuto
  >::CollectiveOp;

using CollectiveMainloop = typename cutlass::gemm::collective::CollectiveBuilder<
    cutlass::arch::Sm100, cutlass::arch::OpClassTensorOp,
    ElemA, cutlass::layout::ColumnMajor, 128 / cutlass::sizeof_bits<ElemA>::value,
    ElemB, cutlass::layout::ColumnMajor, 128 / cutlass::sizeof_bits<ElemB>::value,
    Acc,
    TileShape, ClusterShape,
    cutlass::gemm::collective::StageCount<5>,
    cutlass::gemm::collective::KernelScheduleAuto
  >::CollectiveOp;

using GemmKernel = cutlass::gemm::kernel::GemmUniversal<
    cute::Shape<int,int,int,int>,
    CollectiveMainloop,
    CollectiveEpilogue
>;
using Gemm = cutlass::gemm::device::GemmUniversalAdapter<GemmKernel>;

// Force the device kernel symbol into the cubin without needing a host main.
auto* _anchor = &cutlass::device_kernel<GemmKernel>;


// ===== COMPILED SASS (sm_100a) =====

	.target	sm_100a

	.elftype	@"ET_EXEC"


//--------------------- .note.nv.tkinfo           --------------------------
	.section	.note.nv.tkinfo,"",@"SHT_NOTE"
	.sectionflags	@"SHF_NOTE_NV_TKINFO"
	.tkinfo
        /*0018*/ 	.word	0x00000002
        /*0030*/ 	.string	""
        /*0030*/ 	.string	"ptxas"
        /*0030*/ 	.string	"Cuda compilation tools, release 13.0, V13.0.88"
        /*0030*/ 	.string	"Build cuda_13.0.r13.0/compiler.36424714_0"
        /*0030*/ 	.string	"-arch sm_100a -m 64 "



//--------------------- .note.nv.cuinfo           --------------------------
	.section	.note.nv.cuinfo,"",@"SHT_NOTE"
	.sectionflags	@"SHF_NOTE_NV_CUINFO"
        /*0018*/ 	.short	0x0002
        /*001a*/ 	.short	0x0064
        /*001c*/ 	.short	0x0082
	.zero		2


//--------------------- .nv.info                  --------------------------
	.section	.nv.info,"",@"SHT_CUDA_INFO"
	.align	4


	//----- nvinfo : EIATTR_REGCOUNT
	.align		4
        /*0000*/ 	.byte	0x04, 0x2f
        /*0002*/ 	.short	(.L_19 - .L_18)
	.align		4
.L_18:
        /*0004*/ 	.word	index@(_ZN7cutlass13device_kernelINS_4gemm6kernel13GemmUniversalIN4cute5tupleIJiiiiEEENS1_10collective13CollectiveMmaINS1_35MainloopSm100TmaUmmaWarpSpecializedILi5ELi2ELi4ENS5_IJNS4_1CILi1EEESB_SB_EEEEENS5_IJNSA_ILi128EEESE_NSA_ILi64EEEEEENS_6half_tENS5_IJSB_llEEESH_NS5_IJlSB_lEEENS4_8TiledMMAINS4_8MMA_AtomIJNS4_20SM100_MMA_F16BF16_SSISH_SH_fLi128ELi128ELNS4_4UMMA5MajorE1ELSO_0ELNSN_7ScaleInE0ELSP_0EEEEEENS4_6LayoutISC_NS5_IJNSA_ILi0EEEST_ST_EEEEENS5_IJNS4_10UnderscoreESW_SW_EEEEENS4_13SM90_TMA_LOADENS4_14ComposedLayoutINS4_7SwizzleILi3ELi4ELi3EEENS4_18smem_ptr_flag_bitsILi16EEENSS_INS5_IJSF_NSA_ILi8EEEEEENS5_IJSB_SF_EEEEEEEvNS4_8identityESZ_NS10_IS12_S14_NSS_INS5_IJS15_SF_EEENS5_IJSF_SB_EEEEEEEvS1A_EENS_8epilogue10collective18CollectiveEpilogueINS1G_23Sm100TmaWarpSpecializedILi4ELi2ELi32ELb1ELb0EEEJSG_NS5_IJNSS_ISE_SB_EENSS_INSA_ILi32EEESB_EEEEESH_SJ_SH_SJ_NS1G_6fusion15FusionCallbacksIS1K_NS1P_17LinearCombinationISH_fSH_fLNS_15FloatRoundStyleE2EEESG_S1O_JEEENS4_5SM1004TMEM4LOAD26SM100_TMEM_LOAD_32dp32b32xESZ_NS10_INS11_ILi2ELi4ELi3EEES14_NSS_INS5_IJS15_S1M_EEENS5_IJS1M_SB_EEEEEEENS4_39AutoVectorizingCopyWithAssumedAlignmentILi128EEENS4_14SM90_TMA_STOREES23_S25_S25_EEEvvEEEEvNT_6ParamsE)
        /*0008*/ 	.word	0x0000006e


	//----- nvinfo : EIATTR_FRAME_SIZE
	.align		4
.L_19:
        /*000c*/ 	.byte	0x04, 0x11
        /*000e*/ 	.short	(.L_21 - .L_20)
	.align		4
.L_20:
        /*0010*/ 	.word	index@($__internal_2_$__cuda_sm10x_tcgen05_guardrail_trap_unallocated_columns_being_dealloced)
        /*0014*/ 	.word	0x00000000


	//----- nvinfo : EIATTR_FRAME_SIZE
	.align		4
.L_21:
        /*0018*/ 	.byte	0x04, 0x11
        /*001a*/ 	.short	(.L_23 - .L_22)
	.align		4
.L_22:
        /*001c*/ 	.word	index@($__internal_1_$__cuda_sm10x_tcgen05_guardrail_trap_phase_invalid_during_alloc)
        /*0020*/ 	.word	0x00000000


	//----- nvinfo : EIATTR_FRAME_SIZE
	.align		4
.L_23:
        /*0024*/ 	.byte	0x04, 0x11
        /*0026*/ 	.short	(.L_25 - .L_24)
	.align		4
.L_24:
        /*0028*/ 	.word	index@($__internal_0_$__cuda_sm10x_tcgen05_guardrail_trap_col_being_dealloced_not_returned_by_alloc)
        /*002c*/ 	.word	0x00000000


	//----- nvinfo : EIATTR_FRAME_SIZE
	.align		4
.L_25:
        /*0030*/ 	.byte	0x04, 0x11
        /*0032*/ 	.short	(.L_27 - .L_26)
	.align		4
.L_26:
        /*0034*/ 	.word	index@(_ZN7cutlass13device_kernelINS_4gemm6kernel13GemmUniversalIN4cute5tupleIJiiiiEEENS1_10collective13CollectiveMmaINS1_35MainloopSm100TmaUmmaWarpSpecializedILi5ELi2ELi4ENS5_IJNS4_1CILi1EEESB_SB_EEEEENS5_IJNSA_ILi128EEESE_NSA_ILi64EEEEEENS_6half_tENS5_IJSB_llEEESH_NS5_IJlSB_lEEENS4_8TiledMMAINS4_8MMA_AtomIJNS4_20SM100_MMA_F16BF16_SSISH_SH_fLi128ELi128ELNS4_4UMMA5MajorE1ELSO_0ELNSN_7ScaleInE0ELSP_0EEEEEENS4_6LayoutISC_NS5_IJNSA_ILi0EEEST_ST_EEEEENS5_IJNS4_10UnderscoreESW_SW_EEEEENS4_13SM90_TMA_LOADENS4_14ComposedLayoutINS4_7SwizzleILi3ELi4ELi3EEENS4_18smem_ptr_flag_bitsILi16EEENSS_INS5_IJSF_NSA_ILi8EEEEEENS5_IJSB_SF_EEEEEEEvNS4_8identityESZ_NS10_IS12_S14_NSS_INS5_IJS15_SF_EEENS5_IJSF_SB_EEEEEEEvS1A_EENS_8epilogue10collective18CollectiveEpilogueINS1G_23Sm100TmaWarpSpecializedILi4ELi2ELi32ELb1ELb0EEEJSG_NS5_IJNSS_ISE_SB_EENSS_INSA_ILi32EEESB_EEEEESH_SJ_SH_SJ_NS1G_6fusion15FusionCallbacksIS1K_NS1P_17LinearCombinationISH_fSH_fLNS_15FloatRoundStyleE2EEESG_S1O_JEEENS4_5SM1004TMEM4LOAD26SM100_TMEM_LOAD_32dp32b32xESZ_NS10_INS11_ILi2ELi4ELi3EEES14_NSS_INS5_IJS15_S1M_EEENS5_IJS1M_SB_EEEEEEENS4_39AutoVectorizingCopyWithAssumedAlignmentILi128EEENS4_14SM90_TMA_STOREES23_S25_S25_EEEvvEEEEvNT_6ParamsE)
        /*0038*/ 	.word	0x00000000


	//----- nvinfo : EIATTR_MIN_STACK_SIZE
	.align		4
.L_27:
        /*003c*/ 	.byte	0x04, 0x12
        /*003e*/ 	.short	(.L_29 - .L_28)
	.align		4
.L_28:
        /*0040*/ 	.word	index@(_ZN7cutlass13device_kernelINS_4gemm6kernel13GemmUniversalIN4cute5tupleIJiiiiEEENS1_10collective13CollectiveMmaINS1_35MainloopSm100TmaUmmaWarpSpecializedILi5ELi2ELi4ENS5_IJNS4_1CILi1EEESB_SB_EEEEENS5_IJNSA_ILi128EEESE_NSA_ILi64EEEEEENS_6half_tENS5_IJSB_llEEESH_NS5_IJlSB_lEEENS4_8TiledMMAINS4_8MMA_AtomIJNS4_20SM100_MMA_F16BF16_SSISH_SH_fLi128ELi128ELNS4_4UMMA5MajorE1ELSO_0ELNSN_7ScaleInE0ELSP_0EEEEEENS4_6LayoutISC_NS5_IJNSA_ILi0EEEST_ST_EEEEENS5_IJNS4_10UnderscoreESW_SW_EEEEENS4_13SM90_TMA_LOADENS4_14ComposedLayoutINS4_7SwizzleILi3ELi4ELi3EEENS4_18smem_ptr_flag_bitsILi16EEENSS_INS5_IJSF_NSA_ILi8EEEEEENS5_IJSB_SF_EEEEEEEvNS4_8identityESZ_NS10_IS12_S14_NSS_INS5_IJS15_SF_EEENS5_IJSF_SB_EEEEEEEvS1A_EENS_8epilogue10collective18CollectiveEpilogueINS1G_23Sm100TmaWarpSpecializedILi4ELi2ELi32ELb1ELb0EEEJSG_NS5_IJNSS_ISE_SB_EENSS_INSA_ILi32EEESB_EEEEESH_SJ_SH_SJ_NS1G_6fusion15FusionCallbacksIS1K_NS1P_17LinearCombinationISH_fSH_fLNS_15FloatRoundStyleE2EEESG_S1O_JEEENS4_5SM1004TMEM4LOAD26SM100_TMEM_LOAD_32dp32b32xESZ_NS10_INS11_ILi2ELi4ELi3EEES14_NSS_INS5_IJS15_S1M_EEENS5_IJS1M_SB_EEEEEEENS4_39AutoVectorizingCopyWithAssumedAlignmentILi128EEENS4_14SM90_TMA_STOREES23_S25_S25_EEEvvEEEEvNT_6ParamsE)
        /*0044*/ 	.word	0x00000000
.L_29:


//--------------------- .nv.compat                --------------------------
	.section	.nv.compat,"",@"SHT_CUDA_COMPAT_INFO"
	.align	4
        /*0000*/ 	.byte	0x02, 0x09, 0x01, 0x00, 0x02, 0x02, 0x02, 0x00, 0x02, 0x05, 0x05, 0x00, 0x03, 0x07, 0x01, 0x01
        /*0010*/ 	.byte	0x02, 0x03, 0x01, 0x00, 0x02, 0x06, 0x01, 0x00, 0x04, 0x0b, 0x08, 0x00, 0x09, 0x00, 0x00, 0x00
        /*0020*/ 	.byte	0x00, 0x00, 0x00, 0x00


//--------------------- .nv.info._ZN7cutlass13device_kernelINS_4gemm6kernel13GemmUniversalIN4cute5tupleIJiiiiEEENS1_10collective13CollectiveMmaINS1_35MainloopSm100TmaUmmaWarpSpecializedILi5ELi2ELi4ENS5_IJNS4_1CILi1EEESB_SB_EEEEENS5_IJNSA_ILi128EEESE_NSA_ILi64EEEEEENS_6half_tENS5_IJSB_llEEESH_NS5_IJlSB_lEEENS4_8TiledMMAINS4_8MMA_AtomIJNS4_20SM100_MMA_F16BF16_SSISH_SH_fLi128ELi128ELNS4_4UMMA5MajorE1ELSO_0ELNSN_7ScaleInE0ELSP_0EEEEEENS4_6LayoutISC_NS5_IJNSA_ILi0EEEST_ST_EEEEENS5_IJNS4_10UnderscoreESW_SW_EEEEENS4_13SM90_TMA_LOADENS4_14ComposedLayoutINS4_7SwizzleILi3ELi4ELi3EEENS4_18smem_ptr_flag_bitsILi16EEENSS_INS5_IJSF_NSA_ILi8EEEEEENS5_IJSB_SF_EEEEEEEvNS4_8identityESZ_NS10_IS12_S14_NSS_INS5_IJS15_SF_EEENS5_IJSF_SB_EEEEEEEvS1A_EENS_8epilogue10collective18CollectiveEpilogueINS1G_23Sm100TmaWarpSpecializedILi4ELi2ELi32ELb1ELb0EEEJSG_NS5_IJNSS_ISE_SB_EENSS_INSA_ILi32EEESB_EEEEESH_SJ_SH_SJ_NS1G_6fusion15FusionCallbacksIS1K_NS1P_17LinearCombinationISH_fSH_fLNS_15FloatRoundStyleE2EEESG_S1O_JEEENS4_5SM1004TMEM4LOAD26SM100_TMEM_LOAD_32dp32b32xESZ_NS10_INS11_ILi2ELi4ELi3EEES14_NSS_INS5_IJS15_S1M_EEENS5_IJS1M_SB_EEEEEEENS4_39AutoVectorizingCopyWithAssumedAlignmentILi128EEENS4_14SM90_TMA_STOREES23_S25_S25_EEEvvEEEEvNT_6ParamsE --------------------------
	.section	.nv.info._ZN7cutlass13device_kernelINS_4gemm6kernel13GemmUniversalIN4cute5tupleIJiiiiEEENS1_10collective13CollectiveMmaINS1_35MainloopSm100TmaUmmaWarpSpecializedILi5ELi2ELi4ENS5_IJNS4_1CILi1EEESB_SB_EEEEENS5_IJNSA_ILi128EEESE_NSA_ILi64EEEEEENS_6half_tENS5_IJSB_llEEESH_NS5_IJlSB_lEEENS4_8TiledMMAINS4_8MMA_AtomIJNS4_20SM100_MMA_F16BF16_SSISH_SH_fLi128ELi128ELNS4_4UMMA5MajorE1ELSO_0ELNSN_7ScaleInE0ELSP_0EEEEEENS4_6LayoutISC_NS5_IJNSA_ILi0EEEST_ST_EEEEENS5_IJNS4_10UnderscoreESW_SW_EEEEENS4_13SM90_TMA_LOADENS4_14ComposedLayoutINS4_7SwizzleILi3ELi4ELi3EEENS4_18smem_ptr_flag_bitsILi16EEENSS_INS5_IJSF_NSA_ILi8EEEEEENS5_IJSB_SF_EEEEEEEvNS4_8identityESZ_NS10_IS12_S14_NSS_INS5_IJS15_SF_EEENS5_IJSF_SB_EEEEEEEvS1A_EENS_8epilogue10collective18CollectiveEpilogueINS1G_23Sm100TmaWarpSpecializedILi4ELi2ELi32ELb1ELb0EEEJSG_NS5_IJNSS_ISE_SB_EENSS_INSA_ILi32EEESB_EEEEESH_SJ_SH_SJ_NS1G_6fusion15FusionCallbacksIS1K_NS1P_17LinearCombinationISH_fSH_fLNS_15FloatRoundStyleE2EEESG_S1O_JEEENS4_5SM1004TMEM4LOAD26SM100_TMEM_LOAD_32dp32b32xESZ_NS10_INS11_ILi2ELi4ELi3EEES14_NSS_INS5_IJS15_S1M_EEENS5_IJS1M_SB_EEEEEEENS4_39AutoVectorizingCopyWithAssumedAlignmentILi128EEENS4_14SM90_TMA_STOREES23_S25_S25_EEEvvEEEEvNT_6ParamsE,"",@"SHT_CUDA_INFO"
	.sectionflags	@""
	.align	4


	//----- nvinfo : EIATTR_CUDA_API_VERSION
	.align		4
        /*0000*/ 	.byte	0x04, 0x37
        /*0002*/ 	.short	(.L_31 - .L_30)
.L_30:
        /*0004*/ 	.word	0x00000082


	//----- nvinfo : EIATTR_KPARAM_INFO
	.align		4
.L_31:
        /*0008*/ 	.byte	0x04, 0x17
        /*000a*/ 	.short	(.L_33 - .L_32)
.L_32:
        /*000c*/ 	.word	0x00000000
        /*0010*/ 	.short	0x0000
        /*0012*/ 	.short	0x0000
        /*0014*/ 	.byte	0x00, 0xf0, 0x01, 0x20


	//----- nvinfo : EIATTR_AT_ENTRY_FRAGMENTS
	.align		4
.L_33:
        /*0018*/ 	.byte	0x04, 0x4f
        /*001a*/ 	.short	(.L_35 - .L_34)


	//   ....[0]....
.L_34:
        /*001c*/ 	.word	0x00000006


	//----- nvinfo : EIATTR_RESERVED_SMEM_USED
	.align		4
.L_35:
        /*0020*/ 	.byte	0x01, 0x41
	.zero		2


	//----- nvinfo : EIATTR_SPARSE_MMA_MASK
	.align		4
        /*0024*/ 	.byte	0x03, 0x50
        /*0026*/ 	.short	0x0000


	//----- nvinfo : EIATTR_TCGEN05_1CTA_USED
	.align		4
        /*0028*/ 	.byte	0x01, 0x51
	.zero		2


	//----- nvinfo : EIATTR_MAXREG_COUNT
	.align		4
        /*002c*/ 	.byte	0x03, 0x1b
        /*002e*/ 	.short	0x00ff


	//----- nvinfo : EIATTR_NUM_BARRIERS
	.align		4
        /*0030*/ 	.byte	0x02, 0x4c
        /*0032*/ 	.byte	0x07
	.zero		1


	//----- nvinfo : EIATTR_EXTERNS
	.align		4
        /*0034*/ 	.byte	0x04, 0x0f
        /*0036*/ 	.short	(.L_37 - .L_36)


	//   ....[0]....
	.align		4
.L_36:
        /*0038*/ 	.word	index@(__assertfail)


	//----- nvinfo : EIATTR_MERCURY_ISA_VERSION
	.align		4
.L_37:
        /*003c*/ 	.byte	0x03, 0x5f
        /*003e*/ 	.short	0x0101


	//----- nvinfo : EIATTR_INT_WARP_WIDE_INSTR_OFFSETS
	.align		4
        /*0040*/ 	.byte	0x04, 0x31
        /*0042*/ 	.short	(.L_39 - .L_38)


	//   ....[0]....
.L_38:
        /*0044*/ 	.word	0x00001ea0


	//   ....[1]....
        /*0048*/ 	.word	0x00003970


	//   ....[2]....
        /*004c*/ 	.word	0x000039a0


	//   ....[3]....
        /*0050*/ 	.word	0x000039f0


	//   ....[4]....
        /*0054*/ 	.word	0x00004310


	//   ....[5]....
        /*0058*/ 	.word	0x00004370


	//   ....[6]....
        /*005c*/ 	.word	0x00004450


	//   ....[7]....
        /*0060*/ 	.word	0x000044c0


	//   ....[8]....
        /*0064*/ 	.word	0x000045d0


	//   ....[9]....
        /*0068*/ 	.word	0x00004660


	//   ....[10]....
        /*006c*/ 	.word	0x00004830


	//   ....[11]....
        /*0070*/ 	.word	0x00004990


	//----- nvinfo : EIATTR_COOP_GROUP_MASK_REGIDS
	.align		4
.L_39:
        /*0074*/ 	.byte	0x04, 0x29
        /*0076*/ 	.short	(.L_41 - .L_40)


	//   ....[0]....
.L_40:
        /*0078*/ 	.word	0xffffffff


	//   ....[1]....
        /*007c*/ 	.word	0xffffffff


	//   ....[2]....
        /*0080*/ 	.word	0xffffffff


	//   ....[3]....
        /*0084*/ 	.word	0xffffffff


	//   ....[4]....
        /*0088*/ 	.word	0xffffffff


	//   ....[5]....
        /*008c*/ 	.word	0xffffffff


	//   ....[6]....
        /*0090*/ 	.word	0xffffffff


	//   ....[7]....
        /*0094*/ 	.word	0xffffffff


	//   ....[8]....
        /*0098*/ 	.word	0xffffffff


	//   ....[9]....
        /*009c*/ 	.word	0xffffffff


	//   ....[10]....
        /*00a0*/ 	.word	0xffffffff


	//   ....[11]....
        /*00a4*/ 	.word	0xffffffff


	//   ....[12]....
        /*00a8*/ 	.word	0xffffffff


	//----- nvinfo : EIATTR_COOP_GROUP_INSTR_OFFSETS
	.align		4
.L_41:
        /*00ac*/ 	.byte	0x04, 0x28
        /*00ae*/ 	.short	(.L_43 - .L_42)


	//   ....[0]....
.L_42:
        /*00b0*/ 	.word	0x00000090


	//   ....[1]....
        /*00b4*/ 	.word	0x000004d0


	//   ....[2]....
        /*00b8*/ 	.word	0x00000660


	//   ....[3]....
        /*00bc*/ 	.word	0x00000800


	//   ....[4]....
        /*00c0*/ 	.word	0x00000900


	//   ....[5]....
        /*00c4*/ 	.word	0x00000a70


	//   ....[6]....
        /*00c8*/ 	.word	0x00000c10


	//   ....[7]....
        /*00cc*/ 	.word	0x00001d80


	//   ....[8]....
        /*00d0*/ 	.word	0x00002bf0


	//   ....[9]....
        /*00d4*/ 	.word	0x00002e00


	//   ....[10]....
        /*00d8*/ 	.word	0x00002e30


	//   ....[11]....
        /*00dc*/ 	.word	0x00003860


	//   ....[12]....
        /*00e0*/ 	.word	0x00003a90


	//----- nvinfo : EIATTR_VRC_CTA_INIT_COUNT
	.align		4
.L_43:
        /*00e4*/ 	.byte	0x02, 0x4a
        /*00e6*/ 	.byte	0x80
	.zero		1


	//----- nvinfo : EIATTR_SYSCALL_OFFSETS
	.align		4
        /*00e8*/ 	.byte	0x04, 0x46
        /*00ea*/ 	.short	(.L_45 - .L_44)


	//   ....[0]....
.L_44:
        /*00ec*/ 	.word	0x00005410


	//   ....[1]....
        /*00f0*/ 	.word	0x00005500


	//   ....[2]....
        /*00f4*/ 	.word	0x00005c70


	//   ....[3]....
        /*00f8*/ 	.word	0x000068f0


	//   ....[4]....
        /*00fc*/ 	.word	0x00007540


	//   ....[5]....
        /*0100*/ 	.word	0x00008190


	//----- nvinfo : EIATTR_MBARRIER_INSTR_OFFSETS
	.align		4
.L_45:
        /*0104*/ 	.byte	0x04, 0x39
        /*0106*/ 	.short	(.L_47 - .L_46)


	//   ....[0]....
.L_46:
        /*0108*/ 	.word	0x000005b0
        /*010c*/ 	.word	0x000000ff
        /*0110*/ 	.word	0x00000000
        /*0114*/ 	.short	0x0100
        /*0116*/ 	.byte	0x05
	.zero		1


	//   ....[1]....
        /*0118*/ 	.word	0x000005c0
        /*011c*/ 	.word	0x000000ff
        /*0120*/ 	.word	0x00000028
        /*0124*/ 	.short	0x0100
        /*0126*/ 	.byte	0x05
	.zero		1


	//   ....[2]....
        /*0128*/ 	.word	0x000005d0
        /*012c*/ 	.word	0x000000ff
        /*0130*/ 	.word	0x00000008
        /*0134*/ 	.short	0x0100
        /*0136*/ 	.byte	0x05
	.zero		1


	//   ....[3]....
        /*0138*/ 	.word	0x000005e0
        /*013c*/ 	.word	0x000000ff
        /*0140*/ 	.word	0x00000030
        /*0144*/ 	.short	0x0100
        /*0146*/ 	.byte	0x05
	.zero		1


	//   ....[4]....
        /*0148*/ 	.word	0x000005f0
        /*014c*/ 	.word	0x000000ff
        /*0150*/ 	.word	0x00000010
        /*0154*/ 	.short	0x0100
        /*0156*/ 	.byte	0x05
	.zero		1


	//   ....[5]....
        /*0158*/ 	.word	0x00000600
        /*015c*/ 	.word	0x000000ff
        /*0160*/ 	.word	0x00000038
        /*0164*/ 	.short	0x0100
        /*0166*/ 	.byte	0x05
	.zero		1


	//   ....[6]....
        /*0168*/ 	.word	0x00000610
        /*016c*/ 	.word	0x000000ff
        /*0170*/ 	.word	0x00000018
        /*0174*/ 	.short	0x0100
        /*0176*/ 	.byte	0x05
	.zero		1


	//   ....[7]....
        /*0178*/ 	.word	0x00000620
        /*017c*/ 	.word	0x000000ff
        /*0180*/ 	.word	0x00000040
        /*0184*/ 	.short	0x0100
        /*0186*/ 	.byte	0x05
	.zero		1


	//   ....[8]....
        /*0188*/ 	.word	0x00000630
        /*018c*/ 	.word	0x000000ff
        /*0190*/ 	.word	0x00000020
        /*0194*/ 	.short	0x0100
        /*0196*/ 	.byte	0x05
	.zero		1


	//   ....[9]....
        /*0198*/ 	.word	0x00000640
        /*019c*/ 	.word	0x000000ff
        /*01a0*/ 	.word	0x00000048
        /*01a4*/ 	.short	0x0100
        /*01a6*/ 	.byte	0x05
	.zero		1


	//   ....[10]....
        /*01a8*/ 	.word	0x00000770
        /*01ac*/ 	.word	0x000000ff
        /*01b0*/ 	.word	0x00000050
        /*01b4*/ 	.short	0x0100
        /*01b6*/ 	.byte	0x07
	.zero		1


	//   ....[11]....
        /*01b8*/ 	.word	0x00000780
        /*01bc*/ 	.word	0x000000ff
        /*01c0*/ 	.word	0x00000070
        /*01c4*/ 	.short	0x0100
        /*01c6*/ 	.byte	0x07
	.zero		1


	//   ....[12]....
        /*01c8*/ 	.word	0x00000790
        /*01cc*/ 	.word	0x000000ff
        /*01d0*/ 	.word	0x00000058
        /*01d4*/ 	.short	0x0100
        /*01d6*/ 	.byte	0x07
	.zero		1


	//   ....[13]....
        /*01d8*/ 	.word	0x000007a0
        /*01dc*/ 	.word	0x000000ff
        /*01e0*/ 	.word	0x00000078
        /*01e4*/ 	.short	0x0100
        /*01e6*/ 	.byte	0x07
	.zero		1


	//   ....[14]....
        /*01e8*/ 	.word	0x000007b0
        /*01ec*/ 	.word	0x000000ff
        /*01f0*/ 	.word	0x00000060
        /*01f4*/ 	.short	0x0100
        /*01f6*/ 	.byte	0x07
	.zero		1


	//   ....[15]....
        /*01f8*/ 	.word	0x000007c0
        /*01fc*/ 	.word	0x000000ff
        /*0200*/ 	.word	0x00000080
        /*0204*/ 	.short	0x0100
        /*0206*/ 	.byte	0x07
	.zero		1


	//   ....[16]....
        /*0208*/ 	.word	0x000007d0
        /*020c*/ 	.word	0x000000ff
        /*0210*/ 	.word	0x00000068
        /*0214*/ 	.short	0x0100
        /*0216*/ 	.byte	0x07
	.zero		1


	//   ....[17]....
        /*0218*/ 	.word	0x000007e0
        /*021c*/ 	.word	0x000000ff
        /*0220*/ 	.word	0x00000088
        /*0224*/ 	.short	0x0100
        /*0226*/ 	.byte	0x07
	.zero		1


	//   ....[18]....
        /*0228*/ 	.word	0x000008d0
        /*022c*/ 	.word	0x000000ff
        /*0230*/ 	.word	0x00000090
        /*0234*/ 	.short	0x0100
        /*0236*/ 	.byte	0x05
	.zero		1


	//   ....[19]....
        /*0238*/ 	.word	0x000008e0
        /*023c*/ 	.word	0x000000ff
        /*0240*/ 	.word	0x00000098
        /*0244*/ 	.short	0x0100
        /*0246*/ 	.byte	0x05
	.zero		1


	//   ....[20]....
        /*0248*/ 	.word	0x00000a20
        /*024c*/ 	.word	0x000000ff
        /*0250*/ 	.word	0x000000a0
        /*0254*/ 	.short	0x0100
        /*0256*/ 	.byte	0x05
	.zero		1


	//   ....[21]....
        /*0258*/ 	.word	0x00000a30
        /*025c*/ 	.word	0x000000ff
        /*0260*/ 	.word	0x000000b0
        /*0264*/ 	.short	0x0100
        /*0266*/ 	.byte	0x05
	.zero		1


	//   ....[22]....
        /*0268*/ 	.word	0x00000a40
        /*026c*/ 	.word	0x000000ff
        /*0270*/ 	.word	0x000000a8
        /*0274*/ 	.short	0x0100
        /*0276*/ 	.byte	0x05
	.zero		1


	//   ....[23]....
        /*0278*/ 	.word	0x00000a50
        /*027c*/ 	.word	0x000000ff
        /*0280*/ 	.word	0x000000b8
        /*0284*/ 	.short	0x0100
        /*0286*/ 	.byte	0x05
	.zero		1


	//   ....[24]....
        /*0288*/ 	.word	0x00000b80
        /*028c*/ 	.word	0x000000ff
        /*0290*/ 	.word	0x000000c0
        /*0294*/ 	.short	0x0100
        /*0296*/ 	.byte	0x07
	.zero		1


	//   ....[25]....
        /*0298*/ 	.word	0x00000b90
        /*029c*/ 	.word	0x000000ff
        /*02a0*/ 	.word	0x000000e0
        /*02a4*/ 	.short	0x0100
        /*02a6*/ 	.byte	0x07
	.zero		1


	//   ....[26]....
        /*02a8*/ 	.word	0x00000ba0
        /*02ac*/ 	.word	0x000000ff
        /*02b0*/ 	.word	0x000000c8
        /*02b4*/ 	.short	0x0100
        /*02b6*/ 	.byte	0x07
	.zero		1


	//   ....[27]....
        /*02b8*/ 	.word	0x00000bb0
        /*02bc*/ 	.word	0x000000ff
        /*02c0*/ 	.word	0x000000e8
        /*02c4*/ 	.short	0x0100
        /*02c6*/ 	.byte	0x07
	.zero		1


	//   ....[28]....
        /*02c8*/ 	.word	0x00000bc0
        /*02cc*/ 	.word	0x000000ff
        /*02d0*/ 	.word	0x000000d0
        /*02d4*/ 	.short	0x0100
        /*02d6*/ 	.byte	0x07
	.zero		1


	//   ....[29]....
        /*02d8*/ 	.word	0x00000bd0
        /*02dc*/ 	.word	0x000000ff
        /*02e0*/ 	.word	0x000000f0
        /*02e4*/ 	.short	0x0100
        /*02e6*/ 	.byte	0x07
	.zero		1


	//   ....[30]....
        /*02e8*/ 	.word	0x00000be0
        /*02ec*/ 	.word	0x000000ff
        /*02f0*/ 	.word	0x000000d8
        /*02f4*/ 	.short	0x0100
        /*02f6*/ 	.byte	0x07
	.zero		1


	//   ....[31]....
        /*02f8*/ 	.word	0x00000bf0
        /*02fc*/ 	.word	0x000000ff
        /*0300*/ 	.word	0x000000f8
        /*0304*/ 	.short	0x0100
        /*0306*/ 	.byte	0x07
	.zero		1


	//   ....[32]....
        /*0308*/ 	.word	0x00000ce0
        /*030c*/ 	.word	0x000000ff
        /*0310*/ 	.word	0x00000100
        /*0314*/ 	.short	0x0100
        /*0316*/ 	.byte	0x05
	.zero		1


	//   ....[33]....
        /*0318*/ 	.word	0x00000cf0
        /*031c*/ 	.word	0x000000ff
        /*0320*/ 	.word	0x00000110
        /*0324*/ 	.short	0x0100
        /*0326*/ 	.byte	0x05
	.zero		1


	//   ....[34]....
        /*0328*/ 	.word	0x00000d00
        /*032c*/ 	.word	0x000000ff
        /*0330*/ 	.word	0x00000108
        /*0334*/ 	.short	0x0100
        /*0336*/ 	.byte	0x05
	.zero		1


	//   ....[35]....
        /*0338*/ 	.word	0x00000d10
        /*033c*/ 	.word	0x000000ff
        /*0340*/ 	.word	0x00000118
        /*0344*/ 	.short	0x0100
        /*0346*/ 	.byte	0x05
	.zero		1


	//   ....[36]....
        /*0348*/ 	.word	0x000015e0
        /*034c*/ 	.word	0x00000002
        /*0350*/ 	.word	0x00000110
        /*0354*/ 	.short	0x010a
        /*0356*/ 	.byte	0xff
	.zero		1


	//   ....[37]....
        /*0358*/ 	.word	0x00001610
        /*035c*/ 	.word	0x00000002
        /*0360*/ 	.word	0x00000100
        /*0364*/ 	.short	0x0101
        /*0366*/ 	.byte	0xff
	.zero		1


	//   ....[38]....
        /*0368*/ 	.word	0x000016e0
        /*036c*/ 	.word	0x000000ff
        /*0370*/ 	.word	0x00000028
        /*0374*/ 	.short	0x010a
        /*0376*/ 	.byte	0x08
	.zero		1


	//   ....[39]....
        /*0378*/ 	.word	0x00001790
        /*037c*/ 	.word	0x000000ff
        /*0380*/ 	.word	0x00000028
        /*0384*/ 	.short	0x010a
        /*0386*/ 	.byte	0x21
	.zero		1


	//   ....[40]....
        /*0388*/ 	.word	0x000018f0
        /*038c*/ 	.word	0x000000ff
        /*0390*/ 	.word	0x00000028
        /*0394*/ 	.short	0x010a
        /*0396*/ 	.byte	0x08
	.zero		1


	//   ....[41]....
        /*0398*/ 	.word	0x00001a30
        /*039c*/ 	.word	0x000000ff
        /*03a0*/ 	.word	0x00000098
        /*03a4*/ 	.short	0x0101
        /*03a6*/ 	.byte	0x04
	.zero		1


	//   ....[42]....
        /*03a8*/ 	.word	0x00001a50
        /*03ac*/ 	.word	0x000000ff
        /*03b0*/ 	.word	0x00000028
        /*03b4*/ 	.short	0x010a
        /*03b6*/ 	.byte	0x08
	.zero		1


	//   ....[43]....
        /*03b8*/ 	.word	0x00001ae0
        /*03bc*/ 	.word	0x000000ff
        /*03c0*/ 	.word	0x00000028
        /*03c4*/ 	.short	0x010a
        /*03c6*/ 	.byte	0x19
	.zero		1


	//   ....[44]....
        /*03c8*/ 	.word	0x00001c40
        /*03cc*/ 	.word	0x000000ff
        /*03d0*/ 	.word	0x00000028
        /*03d4*/ 	.short	0x010a
        /*03d6*/ 	.byte	0x08
	.zero		1


	//   ....[45]....
        /*03d8*/ 	.word	0x00001db0
        /*03dc*/ 	.word	0x00000002
        /*03e0*/ 	.word	0x000000a0
        /*03e4*/ 	.short	0x010a
        /*03e6*/ 	.byte	0xff
	.zero		1


	//   ....[46]....
        /*03e8*/ 	.word	0x00001e70
        /*03ec*/ 	.word	0x00000002
        /*03f0*/ 	.word	0x00000000
        /*03f4*/ 	.short	0x0101
        /*03f6*/ 	.byte	0xff
	.zero		1


	//   ....[47]....
        /*03f8*/ 	.word	0x000023d0
        /*03fc*/ 	.word	0x000000ff
        /*0400*/ 	.word	0x00000000
        /*0404*/ 	.short	0x010a
        /*0406*/ 	.byte	0x05
	.zero		1


	//   ....[48]....
        /*0408*/ 	.word	0x00002460
        /*040c*/ 	.word	0x000000ff
        /*0410*/ 	.word	0x00000000
        /*0414*/ 	.short	0x010a
        /*0416*/ 	.byte	0x05
	.zero		1


	//   ....[49]....
        /*0418*/ 	.word	0x000024f0
        /*041c*/ 	.word	0x000000ff
        /*0420*/ 	.word	0x00000000
        /*0424*/ 	.short	0x010a
        /*0426*/ 	.byte	0x05
	.zero		1


	//   ....[50]....
        /*0428*/ 	.word	0x00002580
        /*042c*/ 	.word	0x000000ff
        /*0430*/ 	.word	0x00000000
        /*0434*/ 	.short	0x010a
        /*0436*/ 	.byte	0x05
	.zero		1


	//   ....[51]....
        /*0438*/ 	.word	0x00002620
        /*043c*/ 	.word	0x00000000
        /*0440*/ 	.word	0x00000000
        /*0444*/ 	.short	0x010a
        /*0446*/ 	.byte	0xff
	.zero		1


	//   ....[52]....
        /*0448*/ 	.word	0x00002740
        /*044c*/ 	.word	0x00000000
        /*0450*/ 	.word	0x00000100
        /*0454*/ 	.short	0x010a
        /*0456*/ 	.byte	0xff
	.zero		1


	//   ....[53]....
        /*0458*/ 	.word	0x000027b0
        /*045c*/ 	.word	0x00000000
        /*0460*/ 	.word	0x00000000
        /*0464*/ 	.short	0x0101
        /*0466*/ 	.byte	0xff
	.zero		1


	//   ....[54]....
        /*0468*/ 	.word	0x000027d0
        /*046c*/ 	.word	0x000000ff
        /*0470*/ 	.word	0x000000b0
        /*0474*/ 	.short	0x010a
        /*0476*/ 	.byte	0x05
	.zero		1


	//   ....[55]....
        /*0478*/ 	.word	0x000028f0
        /*047c*/ 	.word	0x00000000
        /*0480*/ 	.word	0x000000a0
        /*0484*/ 	.short	0x010a
        /*0486*/ 	.byte	0xff
	.zero		1


	//   ....[56]....
        /*0488*/ 	.word	0x000029f0
        /*048c*/ 	.word	0x00000000
        /*0490*/ 	.word	0x00000000
        /*0494*/ 	.short	0x0101
        /*0496*/ 	.byte	0xff
	.zero		1


	//   ....[57]....
        /*0498*/ 	.word	0x00002a80
        /*049c*/ 	.word	0x000000ff
        /*04a0*/ 	.word	0x000000b0
        /*04a4*/ 	.short	0x0106
        /*04a6*/ 	.byte	0x05
	.zero		1


	//   ....[58]....
        /*04a8*/ 	.word	0x00002aa0
        /*04ac*/ 	.word	0x000000ff
        /*04b0*/ 	.word	0x000000b0
        /*04b4*/ 	.short	0x010a
        /*04b6*/ 	.byte	0x05
	.zero		1


	//   ....[59]....
        /*04b8*/ 	.word	0x00002b30
        /*04bc*/ 	.word	0x000000ff
        /*04c0*/ 	.word	0x000000b0
        /*04c4*/ 	.short	0x0106
        /*04c6*/ 	.byte	0x04
	.zero		1


	//   ....[60]....
        /*04c8*/ 	.word	0x00002b70
        /*04cc*/ 	.word	0x00000000
        /*04d0*/ 	.word	0x000000b0
        /*04d4*/ 	.short	0x010a
        /*04d6*/ 	.byte	0xff
	.zero		1


	//   ....[61]....
        /*04d8*/ 	.word	0x000030b0
        /*04dc*/ 	.word	0x00000000
        /*04e0*/ 	.word	0x000000a0
        /*04e4*/ 	.short	0x010a
        /*04e6*/ 	.byte	0xff
	.zero		1


	//   ....[62]....
        /*04e8*/ 	.word	0x000031c0
        /*04ec*/ 	.word	0x00000003
        /*04f0*/ 	.word	0x00000000
        /*04f4*/ 	.short	0x0101
        /*04f6*/ 	.byte	0xff
	.zero		1


	//   ....[63]....
        /*04f8*/ 	.word	0x000031d0
        /*04fc*/ 	.word	0x000000ff
        /*0500*/ 	.word	0x00000000
        /*0504*/ 	.short	0x010a
        /*0506*/ 	.byte	0x06
	.zero		1


	//   ....[64]....
        /*0508*/ 	.word	0x000031f0
        /*050c*/ 	.word	0x000000ff
        /*0510*/ 	.word	0x000000e0
        /*0514*/ 	.short	0x010a
        /*0516*/ 	.byte	0x07
	.zero		1


	//   ....[65]....
        /*0518*/ 	.word	0x000032c0
        /*051c*/ 	.word	0x000000ff
        /*0520*/ 	.word	0x00000000
        /*0524*/ 	.short	0x010a
        /*0526*/ 	.byte	0x06
	.zero		1


	//   ....[66]....
        /*0528*/ 	.word	0x000033f0
        /*052c*/ 	.word	0x000000ff
        /*0530*/ 	.word	0x00000000
        /*0534*/ 	.short	0x010a
        /*0536*/ 	.byte	0x1a
	.zero		1


	//   ....[67]....
        /*0538*/ 	.word	0x00003690
        /*053c*/ 	.word	0x000000ff
        /*0540*/ 	.word	0x00000000
        /*0544*/ 	.short	0x010a
        /*0546*/ 	.byte	0x06
	.zero		1


	//   ....[68]....
        /*0548*/ 	.word	0x00003720
        /*054c*/ 	.word	0x000000ff
        /*0550*/ 	.word	0x00000000
        /*0554*/ 	.short	0x010a
        /*0556*/ 	.byte	0x06
	.zero		1


	//   ....[69]....
        /*0558*/ 	.word	0x000037b0
        /*055c*/ 	.word	0x000000ff
        /*0560*/ 	.word	0x00000000
        /*0564*/ 	.short	0x010a
        /*0566*/ 	.byte	0x06
	.zero		1


	//   ....[70]....
        /*0568*/ 	.word	0x00003840
        /*056c*/ 	.word	0x000000ff
        /*0570*/ 	.word	0x00000000
        /*0574*/ 	.short	0x010a
        /*0576*/ 	.byte	0x07
	.zero		1


	//   ....[71]....
        /*0578*/ 	.word	0x00003cc0
        /*057c*/ 	.word	0x00000000
        /*0580*/ 	.word	0x000000a0
        /*0584*/ 	.short	0x010a
        /*0586*/ 	.byte	0xff
	.zero		1


	//   ....[72]....
        /*0588*/ 	.word	0x00003d80
        /*058c*/ 	.word	0x00000000
        /*0590*/ 	.word	0x00000000
        /*0594*/ 	.short	0x0101
        /*0596*/ 	.byte	0xff
	.zero		1


	//   ....[73]....
        /*0598*/ 	.word	0x000040a0
        /*059c*/ 	.word	0x000000ff
        /*05a0*/ 	.word	0x00000098
        /*05a4*/ 	.short	0x010a
        /*05a6*/ 	.byte	0x07
	.zero		1


	//   ....[74]....
        /*05a8*/ 	.word	0x00004290
        /*05ac*/ 	.word	0x000000ff
        /*05b0*/ 	.word	0x00000070
        /*05b4*/ 	.short	0x010a
        /*05b6*/ 	.byte	0x07
	.zero		1


	//   ....[75]....
        /*05b8*/ 	.word	0x00004400
        /*05bc*/ 	.word	0x000000ff
        /*05c0*/ 	.word	0x00000050
        /*05c4*/ 	.short	0x010b
        /*05c6*/ 	.byte	0x07
	.zero		1


	//   ....[76]....
        /*05c8*/ 	.word	0x00004410
        /*05cc*/ 	.word	0x000000ff
        /*05d0*/ 	.word	0x00000000
        /*05d4*/ 	.short	0x0101
        /*05d6*/ 	.byte	0x08
	.zero		1


	//   ....[77]....
        /*05d8*/ 	.word	0x00004420
        /*05dc*/ 	.word	0x000000ff
        /*05e0*/ 	.word	0x00000078
        /*05e4*/ 	.short	0x010a
        /*05e6*/ 	.byte	0x07
	.zero		1


	//   ....[78]....
        /*05e8*/ 	.word	0x00004570
        /*05ec*/ 	.word	0x000000ff
        /*05f0*/ 	.word	0x00000058
        /*05f4*/ 	.short	0x010b
        /*05f6*/ 	.byte	0x07
	.zero		1


	//   ....[79]....
        /*05f8*/ 	.word	0x00004580
        /*05fc*/ 	.word	0x000000ff
        /*0600*/ 	.word	0x00000000
        /*0604*/ 	.short	0x0101
        /*0606*/ 	.byte	0x08
	.zero		1


	//   ....[80]....
        /*0608*/ 	.word	0x00004590
        /*060c*/ 	.word	0x000000ff
        /*0610*/ 	.word	0x00000080
        /*0614*/ 	.short	0x010a
        /*0616*/ 	.byte	0x07
	.zero		1


	//   ....[81]....
        /*0618*/ 	.word	0x00004710
        /*061c*/ 	.word	0x000000ff
        /*0620*/ 	.word	0x00000060
        /*0624*/ 	.short	0x010b
        /*0626*/ 	.byte	0x07
	.zero		1


	//   ....[82]....
        /*0628*/ 	.word	0x00004750
        /*062c*/ 	.word	0x000000ff
        /*0630*/ 	.word	0x00000000
        /*0634*/ 	.short	0x0101
        /*0636*/ 	.byte	0x08
	.zero		1


	//   ....[83]....
        /*0638*/ 	.word	0x00004790
        /*063c*/ 	.word	0x000000ff
        /*0640*/ 	.word	0x00000088
        /*0644*/ 	.short	0x010a
        /*0646*/ 	.byte	0x07
	.zero		1


	//   ....[84]....
        /*0648*/ 	.word	0x000049d0
        /*064c*/ 	.word	0x000000ff
        /*0650*/ 	.word	0x00000068
        /*0654*/ 	.short	0x010b
        /*0656*/ 	.byte	0x07
	.zero		1


	//   ....[85]....
        /*0658*/ 	.word	0x000049f0
        /*065c*/ 	.word	0x000000ff
        /*0660*/ 	.word	0x00000000
        /*0664*/ 	.short	0x0101
        /*0666*/ 	.byte	0x0d
	.zero		1


	//   ....[86]....
        /*0668*/ 	.word	0x00004a20
        /*066c*/ 	.word	0x000000ff
        /*0670*/ 	.word	0x00000070
        /*0674*/ 	.short	0x010a
        /*0676*/ 	.byte	0x07
	.zero		1


	//   ....[87]....
        /*0678*/ 	.word	0x00004a40
        /*067c*/ 	.word	0x000000ff
        /*0680*/ 	.word	0x00000078
        /*0684*/ 	.short	0x010a
        /*0686*/ 	.byte	0x07
	.zero		1


	//   ....[88]....
        /*0688*/ 	.word	0x00004a60
        /*068c*/ 	.word	0x000000ff
        /*0690*/ 	.word	0x00000080
        /*0694*/ 	.short	0x010a
        /*0696*/ 	.byte	0x07
	.zero		1


	//   ....[89]....
        /*0698*/ 	.word	0x00004aa0
        /*069c*/ 	.word	0x00000000
        /*06a0*/ 	.word	0x00000088
        /*06a4*/ 	.short	0x010a
        /*06a6*/ 	.byte	0xff
	.zero		1


	//   ....[90]....
        /*06a8*/ 	.word	0x00004dd0
        /*06ac*/ 	.word	0x00000000
        /*06b0*/ 	.word	0x000000a0
        /*06b4*/ 	.short	0x010a
        /*06b6*/ 	.byte	0xff
	.zero		1


	//   ....[91]....
        /*06b8*/ 	.word	0x00004ee0
        /*06bc*/ 	.word	0x00000000
        /*06c0*/ 	.word	0x00000000
        /*06c4*/ 	.short	0x0101
        /*06c6*/ 	.byte	0xff
	.zero		1


	//   ....[92]....
        /*06c8*/ 	.word	0x00005930
        /*06cc*/ 	.word	0x000000ff
        /*06d0*/ 	.word	0x00000050
        /*06d4*/ 	.short	0x010a
        /*06d6*/ 	.byte	0x30
	.zero		1


	//   ....[93]....
        /*06d8*/ 	.word	0x00005970
        /*06dc*/ 	.word	0x00000040
        /*06e0*/ 	.word	0x000000c0
        /*06e4*/ 	.short	0x010a
        /*06e6*/ 	.byte	0xff
	.zero		1


	//   ....[94]....
        /*06e8*/ 	.word	0x00005a60
        /*06ec*/ 	.word	0x000000ff
        /*06f0*/ 	.word	0x00000050
        /*06f4*/ 	.short	0x010a
        /*06f6*/ 	.byte	0x30
	.zero		1


	//   ....[95]....
        /*06f8*/ 	.word	0x00005b50
        /*06fc*/ 	.word	0x00000040
        /*0700*/ 	.word	0x000000c0
        /*0704*/ 	.short	0x010a
        /*0706*/ 	.byte	0xff
	.zero		1


	//   ....[96]....
        /*0708*/ 	.word	0x00006620
        /*070c*/ 	.word	0x00000000
        /*0710*/ 	.word	0x00000000
        /*0714*/ 	.short	0x0101
        /*0716*/ 	.byte	0xff
	.zero		1


	//   ....[97]....
        /*0718*/ 	.word	0x00006630
        /*071c*/ 	.word	0x00000002
        /*0720*/ 	.word	0x00000050
        /*0724*/ 	.short	0x010a
        /*0726*/ 	.byte	0xff
	.zero		1


	//   ....[98]....
        /*0728*/ 	.word	0x00006710
        /*072c*/ 	.word	0x00000002
        /*0730*/ 	.word	0x00000050
        /*0734*/ 	.short	0x010a
        /*0736*/ 	.byte	0xff
	.zero		1


	//   ....[99]....
        /*0738*/ 	.word	0x00007270
        /*073c*/ 	.word	0x00000048
        /*0740*/ 	.word	0x00000000
        /*0744*/ 	.short	0x0101
        /*0746*/ 	.byte	0xff
	.zero		1


	//   ....[100]....
        /*0748*/ 	.word	0x00007290
        /*074c*/ 	.word	0x00000000
        /*0750*/ 	.word	0x00000050
        /*0754*/ 	.short	0x010a
        /*0756*/ 	.byte	0xff
	.zero		1


	//   ....[101]....
        /*0758*/ 	.word	0x00007360
        /*075c*/ 	.word	0x00000000
        /*0760*/ 	.word	0x00000050
        /*0764*/ 	.short	0x010a
        /*0766*/ 	.byte	0xff
	.zero		1


	//   ....[102]....
        /*0768*/ 	.word	0x00007ec0
        /*076c*/ 	.word	0x00000048
        /*0770*/ 	.word	0x00000000
        /*0774*/ 	.short	0x0101
        /*0776*/ 	.byte	0xff
	.zero		1


	//   ....[103]....
        /*0778*/ 	.word	0x00007ee0
        /*077c*/ 	.word	0x00000000
        /*0780*/ 	.word	0x00000050
        /*0784*/ 	.short	0x010a
        /*0786*/ 	.byte	0xff
	.zero		1


	//   ....[104]....
        /*0788*/ 	.word	0x00007fb0
        /*078c*/ 	.word	0x00000000
        /*0790*/ 	.word	0x00000050
        /*0794*/ 	.short	0x010a
        /*0796*/ 	.byte	0xff
	.zero		1


	//   ....[105]....
        /*0798*/ 	.word	0x000082f0
        /*079c*/ 	.word	0x000000ff
        /*07a0*/ 	.word	0x00000000
        /*07a4*/ 	.short	0x0101
        /*07a6*/ 	.byte	0x05
	.zero		1


	//   ....[106]....
        /*07a8*/ 	.word	0x00008b70
        /*07ac*/ 	.word	0x00000000
        /*07b0*/ 	.word	0x00000000
        /*07b4*/ 	.short	0x0101
        /*07b6*/ 	.byte	0xff
	.zero		1


	//   ....[107]....
        /*07b8*/ 	.word	0x00008de0
        /*07bc*/ 	.word	0x000000ff
        /*07c0*/ 	.word	0x00000000
        /*07c4*/ 	.short	0x0101
        /*07c6*/ 	.byte	0x04
	.zero		1


	//   ....[108]....
        /*07c8*/ 	.word	0x00008e00
        /*07cc*/ 	.word	0x00000002
        /*07d0*/ 	.word	0x00000110
        /*07d4*/ 	.short	0x010a
        /*07d6*/ 	.byte	0xff
	.zero		1


	//   ....[109]....
        /*07d8*/ 	.word	0x00008e60
        /*07dc*/ 	.word	0x00000002
        /*07e0*/ 	.word	0x00000028
        /*07e4*/ 	.short	0x010a
        /*07e6*/ 	.byte	0xff
	.zero		1


	//   ....[110]....
        /*07e8*/ 	.word	0x00008ec0
        /*07ec*/ 	.word	0x00000002
        /*07f0*/ 	.word	0x00000028
        /*07f4*/ 	.short	0x010a
        /*07f6*/ 	.byte	0xff
	.zero		1


	//   ....[111]....
        /*07f8*/ 	.word	0x00008f10
        /*07fc*/ 	.word	0x00000002
        /*0800*/ 	.word	0x000000a0
        /*0804*/ 	.short	0x010a
        /*0806*/ 	.byte	0xff
	.zero		1


	//   ....[112]....
        /*0808*/ 	.word	0x00008f70
        /*080c*/ 	.word	0x00000000
        /*0810*/ 	.word	0x00000000
        /*0814*/ 	.short	0x010a
        /*0816*/ 	.byte	0xff
	.zero		1


	//   ....[113]....
        /*0818*/ 	.word	0x00008fd0
        /*081c*/ 	.word	0x00000000
        /*0820*/ 	.word	0x00000000
        /*0824*/ 	.short	0x010a
        /*0826*/ 	.byte	0xff
	.zero		1


	//   ....[114]....
        /*0828*/ 	.word	0x00009030
        /*082c*/ 	.word	0x00000000
        /*0830*/ 	.word	0x00000000
        /*0834*/ 	.short	0x010a
        /*0836*/ 	.byte	0xff
	.zero		1


	//   ....[115]....
        /*0838*/ 	.word	0x00009090
        /*083c*/ 	.word	0x00000000
        /*0840*/ 	.word	0x00000000
        /*0844*/ 	.short	0x010a
        /*0846*/ 	.byte	0xff
	.zero		1


	//   ....[116]....
        /*0848*/ 	.word	0x000090e0
        /*084c*/ 	.word	0x00000000
        /*0850*/ 	.word	0x00000100
        /*0854*/ 	.short	0x010a
        /*0856*/ 	.byte	0xff
	.zero		1


	//   ....[117]....
        /*0858*/ 	.word	0x00009140
        /*085c*/ 	.word	0x00000000
        /*0860*/ 	.word	0x000000b0
        /*0864*/ 	.short	0x010a
        /*0866*/ 	.byte	0xff
	.zero		1


	//   ....[118]....
        /*0868*/ 	.word	0x00009190
        /*086c*/ 	.word	0x00000000
        /*0870*/ 	.word	0x000000a0
        /*0874*/ 	.short	0x010a
        /*0876*/ 	.byte	0xff
	.zero		1


	//   ....[119]....
        /*0878*/ 	.word	0x000091f0
        /*087c*/ 	.word	0x00000000
        /*0880*/ 	.word	0x000000b0
        /*0884*/ 	.short	0x010a
        /*0886*/ 	.byte	0xff
	.zero		1


	//   ....[120]....
        /*0888*/ 	.word	0x00009240
        /*088c*/ 	.word	0x00000000
        /*0890*/ 	.word	0x000000a0
        /*0894*/ 	.short	0x010a
        /*0896*/ 	.byte	0xff
	.zero		1


	//   ....[121]....
        /*0898*/ 	.word	0x000092a0
        /*089c*/ 	.word	0x00000002
        /*08a0*/ 	.word	0x000000e0
        /*08a4*/ 	.short	0x010a
        /*08a6*/ 	.byte	0xff
	.zero		1


	//   ....[122]....
        /*08a8*/ 	.word	0x00009300
        /*08ac*/ 	.word	0x00000000
        /*08b0*/ 	.word	0x00000000
        /*08b4*/ 	.short	0x010a
        /*08b6*/ 	.byte	0xff
	.zero		1


	//   ....[123]....
        /*08b8*/ 	.word	0x00009360
        /*08bc*/ 	.word	0x00000000
        /*08c0*/ 	.word	0x00000000
        /*08c4*/ 	.short	0x010a
        /*08c6*/ 	.byte	0xff
	.zero		1


	//   ....[124]....
        /*08c8*/ 	.word	0x000093c0
        /*08cc*/ 	.word	0x00000000
        /*08d0*/ 	.word	0x00000000
        /*08d4*/ 	.short	0x010a
        /*08d6*/ 	.byte	0xff
	.zero		1


	//   ....[125]....
        /*08d8*/ 	.word	0x00009420
        /*08dc*/ 	.word	0x00000000
        /*08e0*/ 	.word	0x00000000
        /*08e4*/ 	.short	0x010a
        /*08e6*/ 	.byte	0xff
	.zero		1


	//   ....[126]....
        /*08e8*/ 	.word	0x00009480
        /*08ec*/ 	.word	0x00000000
        /*08f0*/ 	.word	0x00000000
        /*08f4*/ 	.short	0x010a
        /*08f6*/ 	.byte	0xff
	.zero		1


	//   ....[127]....
        /*08f8*/ 	.word	0x000094d0
        /*08fc*/ 	.word	0x00000000
        /*0900*/ 	.word	0x000000a0
        /*0904*/ 	.short	0x010a
        /*0906*/ 	.byte	0xff
	.zero		1


	//   ....[128]....
        /*0908*/ 	.word	0x00009530
        /*090c*/ 	.word	0x00000000
        /*0910*/ 	.word	0x00000098
        /*0914*/ 	.short	0x010a
        /*0916*/ 	.byte	0xff
	.zero		1


	//   ....[129]....
        /*0918*/ 	.word	0x00009590
        /*091c*/ 	.word	0x00000000
        /*0920*/ 	.word	0x00000070
        /*0924*/ 	.short	0x010a
        /*0926*/ 	.byte	0xff
	.zero		1


	//   ....[130]....
        /*0928*/ 	.word	0x000095f0
        /*092c*/ 	.word	0x00000000
        /*0930*/ 	.word	0x00000078
        /*0934*/ 	.short	0x010a
        /*0936*/ 	.byte	0xff
	.zero		1


	//   ....[131]....
        /*0938*/ 	.word	0x00009650
        /*093c*/ 	.word	0x00000000
        /*0940*/ 	.word	0x00000080
        /*0944*/ 	.short	0x010a
        /*0946*/ 	.byte	0xff
	.zero		1


	//   ....[132]....
        /*0948*/ 	.word	0x000096b0
        /*094c*/ 	.word	0x00000000
        /*0950*/ 	.word	0x00000088
        /*0954*/ 	.short	0x010a
        /*0956*/ 	.byte	0xff
	.zero		1


	//   ....[133]....
        /*0958*/ 	.word	0x00009710
        /*095c*/ 	.word	0x00000000
        /*0960*/ 	.word	0x00000070
        /*0964*/ 	.short	0x010a
        /*0966*/ 	.byte	0xff
	.zero		1


	//   ....[134]....
        /*0968*/ 	.word	0x00009770
        /*096c*/ 	.word	0x00000000
        /*0970*/ 	.word	0x00000078
        /*0974*/ 	.short	0x010a
        /*0976*/ 	.byte	0xff
	.zero		1


	//   ....[135]....
        /*0978*/ 	.word	0x000097d0
        /*097c*/ 	.word	0x00000000
        /*0980*/ 	.word	0x00000080
        /*0984*/ 	.short	0x010a
        /*0986*/ 	.byte	0xff
	.zero		1


	//   ....[136]....
        /*0988*/ 	.word	0x00009820
        /*098c*/ 	.word	0x00000000
        /*0990*/ 	.word	0x000000a0
        /*0994*/ 	.short	0x010a
        /*0996*/ 	.byte	0xff
	.zero		1


	//   ....[137]....
        /*0998*/ 	.word	0x00009880
        /*099c*/ 	.word	0x00000002
        /*09a0*/ 	.word	0x00000050
        /*09a4*/ 	.short	0x010a
        /*09a6*/ 	.byte	0xff
	.zero		1


	//   ....[138]....
        /*09a8*/ 	.word	0x000098d0
        /*09ac*/ 	.word	0x00000040
        /*09b0*/ 	.word	0x000000c0
        /*09b4*/ 	.short	0x010a
        /*09b6*/ 	.byte	0xff
	.zero		1


	//   ....[139]....
        /*09b8*/ 	.word	0x00009920
        /*09bc*/ 	.word	0x00000002
        /*09c0*/ 	.word	0x00000050
        /*09c4*/ 	.short	0x010a
        /*09c6*/ 	.byte	0xff
	.zero		1


	//   ....[140]....
        /*09c8*/ 	.word	0x00009970
        /*09cc*/ 	.word	0x00000000
        /*09d0*/ 	.word	0x00000050
        /*09d4*/ 	.short	0x010a
        /*09d6*/ 	.byte	0xff
	.zero		1


	//   ....[141]....
        /*09d8*/ 	.word	0x000099c0
        /*09dc*/ 	.word	0x00000000
        /*09e0*/ 	.word	0x00000050
        /*09e4*/ 	.short	0x010a
        /*09e6*/ 	.byte	0xff
	.zero		1


	//----- nvinfo : EIATTR_NUM_MBARRIERS
	.align		4
.L_47:
        /*09e8*/ 	.byte	0x03, 0x38
        /*09ea*/ 	.short	0x0024


	//----- nvinfo : EIATTR_EXIT_INSTR_OFFSETS
	.align		4
        /*09ec*/ 	.byte	0x04, 0x1c
        /*09ee*/ 	.short	(.L_49 - .L_48)


	//   ....[0]....
.L_48:
        /*09f0*/ 	.word	0x00002650


	//   ....[1]....
        /*09f4*/ 	.word	0x00002b40


	//   ....[2]....
        /*09f8*/ 	.word	0x00002ba0


	//   ....[3]....
        /*09fc*/ 	.word	0x00003aa0


	//   ....[4]....
        /*0a00*/ 	.word	0x00004ad0


	//   ....[5]....
        /*0a04*/ 	.word	0x00004b10


	//   ....[6]....
        /*0a08*/ 	.word	0x00008cd0


	//   ....[7]....
        /*0a0c*/ 	.word	0x00008d50


	//   ....[8]....
        /*0a10*/ 	.word	0x00008d80


	//   ....[9]....
        /*0a14*/ 	.word	0x00008df0


	//----- nvinfo : EIATTR_MAX_THREADS
	.align		4
.L_49:
        /*0a18*/ 	.byte	0x04, 0x05
        /*0a1a*/ 	.short	(.L_51 - .L_50)
.L_50:
        /*0a1c*/ 	.word	0x00000100
        /*0a20*/ 	.word	0x00000001
        /*0a24*/ 	.word	0x00000001


	//----- nvinfo : EIATTR_CRS_STACK_SIZE
	.align		4
.L_51:
        /*0a28*/ 	.byte	0x04, 0x1e
        /*0a2a*/ 	.short	(.L_53 - .L_52)
.L_52:
        /*0a2c*/ 	.word	0x00000000


	//----- nvinfo : EIATTR_CBANK_PARAM_SIZE
	.align		4
.L_53:
        /*0a30*/ 	.byte	0x03, 0x19
        /*0a32*/ 	.short	0x0800


	//----- nvinfo : EIATTR_PARAM_CBANK
	.align		4
        /*0a34*/ 	.byte	0x04, 0x0a
        /*0a36*/ 	.short	(.L_55 - .L_54)
	.align		4
.L_54:
        /*0a38*/ 	.word	index@(.nv.constant0._ZN7cutlass13device_kernelINS_4gemm6kernel13GemmUniversalIN4cute5tupleIJiiiiEEENS1_10collective13CollectiveMmaINS1_35MainloopSm100TmaUmmaWarpSpecializedILi5ELi2ELi4ENS5_IJNS4_1CILi1EEESB_SB_EEEEENS5_IJNSA_ILi128EEESE_NSA_ILi64EEEEEENS_6half_tENS5_IJSB_llEEESH_NS5_IJlSB_lEEENS4_8TiledMMAINS4_8MMA_AtomIJNS4_20SM100_MMA_F16BF16_SSISH_SH_fLi128ELi128ELNS4_4UMMA5MajorE1ELSO_0ELNSN_7ScaleInE0ELSP_0EEEEEENS4_6LayoutISC_NS5_IJNSA_ILi0EEEST_ST_EEEEENS5_IJNS4_10UnderscoreESW_SW_EEEEENS4_13SM90_TMA_LOADENS4_14ComposedLayoutINS4_7SwizzleILi3ELi4ELi3EEENS4_18smem_ptr_flag_bitsILi16EEENSS_INS5_IJSF_NSA_ILi8EEEEEENS5_IJSB_SF_EEEEEEEvNS4_8identityESZ_NS10_IS12_S14_NSS_INS5_IJS15_SF_EEENS5_IJSF_SB_EEEEEEEvS1A_EENS_8epilogue10collective18CollectiveEpilogueINS1G_23Sm100TmaWarpSpecializedILi4ELi2ELi32ELb1ELb0EEEJSG_NS5_IJNSS_ISE_SB_EENSS_INSA_ILi32EEESB_EEEEESH_SJ_SH_SJ_NS1G_6fusion15FusionCallbacksIS1K_NS1P_17LinearCombinationISH_fSH_fLNS_15FloatRoundStyleE2EEESG_S1O_JEEENS4_5SM1004TMEM4LOAD26SM100_TMEM_LOAD_32dp32b32xESZ_NS10_INS11_ILi2ELi4ELi3EEES14_NSS_INS5_IJS15_S1M_EEENS5_IJS1M_SB_EEEEEEENS4_39AutoVectorizingCopyWithAssumedAlignmentILi128EEENS4_14SM90_TMA_STOREES23_S25_S25_EEEvvEEEEvNT_6ParamsE)
        /*0a3c*/ 	.short	0x0380
        /*0a3e*/ 	.short	0x0800


	//----- nvinfo : EIATTR_SW_WAR
	.align		4
.L_55:
        /*0a40*/ 	.byte	0x04, 0x36
        /*0a42*/ 	.short	(.L_57 - .L_56)
.L_56:
        /*0a44*/ 	.word	0x00000008
.L_57:


//--------------------- .nv.callgraph             --------------------------
	.section	.nv.callgraph,"",@"SHT_CUDA_CALLGRAPH"
	.align	4
	.sectionentsize	8
	.align		4
        /*0000*/ 	.word	0x00000000
	.align		4
        /*0004*/ 	.word	0xffffffff
	.align		4
        /*0008*/ 	.word	index@(_ZN7cutlass13device_kernelINS_4gemm6kernel13GemmUniversalIN4cute5tupleIJiiiiEEENS1_10collective13CollectiveMmaINS1_35MainloopSm100TmaUmmaWarpSpecializedILi5ELi2ELi4ENS5_IJNS4_1CILi1EEESB_SB_EEEEENS5_IJNSA_ILi128EEESE_NSA_ILi64EEEEEENS_6half_tENS5_IJSB_llEEESH_NS5_IJlSB_lEEENS4_8TiledMMAINS4_8MMA_AtomIJNS4_20SM100_MMA_F16BF16_SSISH_SH_fLi128ELi128ELNS4_4UMMA5MajorE1ELSO_0ELNSN_7ScaleInE0ELSP_0EEEEEENS4_6LayoutISC_NS5_IJNSA_ILi0EEEST_ST_EEEEENS5_IJNS4_10UnderscoreESW_SW_EEEEENS4_13SM90_TMA_LOADENS4_14ComposedLayoutINS4_7SwizzleILi3ELi4ELi3EEENS4_18smem_ptr_flag_bitsILi16EEENSS_INS5_IJSF_NSA_ILi8EEEEEENS5_IJSB_SF_EEEEEEEvNS4_8identityESZ_NS10_IS12_S14_NSS_INS5_IJS15_SF_EEENS5_IJSF_SB_EEEEEEEvS1A_EENS_8epilogue10collective18CollectiveEpilogueINS1G_23Sm100TmaWarpSpecializedILi4ELi2ELi32ELb1ELb0EEEJSG_NS5_IJNSS_ISE_SB_EENSS_INSA_ILi32EEESB_EEEEESH_SJ_SH_SJ_NS1G_6fusion15FusionCallbacksIS1K_NS1P_17LinearCombinationISH_fSH_fLNS_15FloatRoundStyleE2EEESG_S1O_JEEENS4_5SM1004TMEM4LOAD26SM100_TMEM_LOAD_32dp32b32xESZ_NS10_INS11_ILi2ELi4ELi3EEES14_NSS_INS5_IJS15_S1M_EEENS5_IJS1M_SB_EEEEEEENS4_39AutoVectorizingCopyWithAssumedAlignmentILi128EEENS4_14SM90_TMA_STOREES23_S25_S25_EEEvvEEEEvNT_6ParamsE)
	.align		4
        /*000c*/ 	.word	index@(__assertfail)
	.align		4
        /*0010*/ 	.word	0x00000000
	.align		4
        /*0014*/ 	.word	0xfffffffe
	.align		4
        /*0018*/ 	.word	0x00000000
	.align		4
        /*001c*/ 	.word	0xfffffffd
	.align		4
        /*0020*/ 	.word	0x00000000
	.align		4
        /*0024*/ 	.word	0xfffffffc


//--------------------- .nv.constant4             --------------------------
	.section	.nv.constant4,"a",@progbits
	.align	8
	.align		8
.nv.constant4:
        /*0000*/ 	.dword	__assertfail
	.align		8
        /*0008*/ 	.dword	__unnamed_1
	.align		8
        /*0010*/ 	.dword	__unnamed_2
	.align		8
        /*0018*/ 	.dword	_ZN40_INTERNAL_dbab3be4_4_k_cu_deaecc00_260034cuda3std3__45__cpo5beginE
	.align		8
        /*0020*/ 	.dword	_ZN40_INTERNAL_dbab3be4_4_k_cu_deaecc00_260034cuda3std3__45__cpo3endE
	.align		8
        /*0028*/ 	.dword	_ZN40_INTERNAL_dbab3be4_4_k_cu_deaecc00_260034cuda3std3__45__cpo6cbeginE
	.align		8
        /*0030*/ 	.dword	_ZN40_INTERNAL_dbab3be4_4_k_cu_deaecc00_260034cuda3std3__45__cpo4cendE
	.align		8
        /*0038*/ 	.dword	_ZN40_INTERNAL_dbab3be4_4_k_cu_deaecc00_260034cuda3std3__442_GLOBAL__N__dbab3be4_4_k_cu_deaecc00_260036ignoreE
	.align		8
        /*0040*/ 	.dword	_ZN40_INTERNAL_dbab3be4_4_k_cu_deaecc00_260034cuda3std3__419piecewise_constructE
	.align		8
        /*0048*/ 	.dword	_ZN40_INTERNAL_dbab3be4_4_k_cu_deaecc00_260034cuda3std3__48in_placeE
	.align		8
        /*0050*/ 	.dword	_ZN40_INTERNAL_dbab3be4_4_k_cu_deaecc00_260034cuda3std6ranges3__45__cpo4swapE
	.align		8
        /*0058*/ 	.dword	_ZN40_INTERNAL_dbab3be4_4_k_cu_deaecc00_260034cuda3std6ranges3__45__cpo9iter_moveE
	.align		8
        /*0060*/ 	.dword	_ZN40_INTERNAL_dbab3be4_4_k_cu_deaecc00_260034cute7productE
	.align		8
        /*0068*/ 	.dword	_ZN40_INTERNAL_dbab3be4_4_k_cu_deaecc00_260034cute1_E
	.align		8
        /*0070*/ 	.dword	$str$25
	.align		8
        /*0078*/ 	.dword	$str$26
	.align		8
        /*0080*/ 	.dword	$str$27
	.align		8
        /*0088*/ 	.dword	$str$28


//--------------------- .text._ZN7cutlass13device_kernelINS_4gemm6kernel13GemmUniversalIN4cute5tupleIJiiiiEEENS1_10collective13CollectiveMmaINS1_35MainloopSm100TmaUmmaWarpSpecializedILi5ELi2ELi4ENS5_IJNS4_1CILi1EEESB_SB_EEEEENS5_IJNSA_ILi128EEESE_NSA_ILi64EEEEEENS_6half_tENS5_IJSB_llEEESH_NS5_IJlSB_lEEENS4_8TiledMMAINS4_8MMA_AtomIJNS4_20SM100_MMA_F16BF16_SSISH_SH_fLi128ELi128ELNS4_4UMMA5MajorE1ELSO_0ELNSN_7ScaleInE0ELSP_0EEEEEENS4_6LayoutISC_NS5_IJNSA_ILi0EEEST_ST_EEEEENS5_IJNS4_10UnderscoreESW_SW_EEEEENS4_13SM90_TMA_LOADENS4_14ComposedLayoutINS4_7SwizzleILi3ELi4ELi3EEENS4_18smem_ptr_flag_bitsILi16EEENSS_INS5_IJSF_NSA_ILi8EEEEEENS5_IJSB_SF_EEEEEEEvNS4_8identityESZ_NS10_IS12_S14_NSS_INS5_IJS15_SF_EEENS5_IJSF_SB_EEEEEEEvS1A_EENS_8epilogue10collective18CollectiveEpilogueINS1G_23Sm100TmaWarpSpecializedILi4ELi2ELi32ELb1ELb0EEEJSG_NS5_IJNSS_ISE_SB_EENSS_INSA_ILi32EEESB_EEEEESH_SJ_SH_SJ_NS1G_6fusion15FusionCallbacksIS1K_NS1P_17LinearCombinationISH_fSH_fLNS_15FloatRoundStyleE2EEESG_S1O_JEEENS4_5SM1004TMEM4LOAD26SM100_TMEM_LOAD_32dp32b32xESZ_NS10_INS11_ILi2ELi4ELi3EEES14_NSS_INS5_IJS15_S1M_EEENS5_IJS1M_SB_EEEEEEENS4_39AutoVectorizingCopyWithAssumedAlignmentILi128EEENS4_14SM90_TMA_STOREES23_S25_S25_EEEvvEEEEvNT_6ParamsE --------------------------
	.section	.text._ZN7cutlass13device_kernelINS_4gemm6kernel13GemmUniversalIN4cute5tupleIJiiiiEEENS1_10collective13CollectiveMmaINS1_35MainloopSm100TmaUmmaWarpSpecializedILi5ELi2ELi4ENS5_IJNS4_1CILi1EEESB_SB_EEEEENS5_IJNSA_ILi128EEESE_NSA_ILi64EEEEEENS_6half_tENS5_IJSB_llEEESH_NS5_IJlSB_lEEENS4_8TiledMMAINS4_8MMA_AtomIJNS4_20SM100_MMA_F16BF16_SSISH_SH_fLi128ELi128ELNS4_4UMMA5MajorE1ELSO_0ELNSN_7ScaleInE0ELSP_0EEEEEENS4_6LayoutISC_NS5_IJNSA_ILi0EEEST_ST_EEEEENS5_IJNS4_10UnderscoreESW_SW_EEEEENS4_13SM90_TMA_LOADENS4_14ComposedLayoutINS4_7SwizzleILi3ELi4ELi3EEENS4_18smem_ptr_flag_bitsILi16EEENSS_INS5_IJSF_NSA_ILi8EEEEEENS5_IJSB_SF_EEEEEEEvNS4_8identityESZ_NS10_IS12_S14_NSS_INS5_IJS15_SF_EEENS5_IJSF_SB_EEEEEEEvS1A_EENS_8epilogue10collective18CollectiveEpilogueINS1G_23Sm100TmaWarpSpecializedILi4ELi2ELi32ELb1ELb0EEEJSG_NS5_IJNSS_ISE_SB_EENSS_INSA_ILi32EEESB_EEEEESH_SJ_SH_SJ_NS1G_6fusion15FusionCallbacksIS1K_NS1P_17LinearCombinationISH_fSH_fLNS_15FloatRoundStyleE2EEESG_S1O_JEEENS4_5SM1004TMEM4LOAD26SM100_TMEM_LOAD_32dp32b32xESZ_NS10_INS11_ILi2ELi4ELi3EEES14_NSS_INS5_IJS15_S1M_EEENS5_IJS1M_SB_EEEEEEENS4_39AutoVectorizingCopyWithAssumedAlignmentILi128EEENS4_14SM90_TMA_STOREES23_S25_S25_EEEvvEEEEvNT_6ParamsE,"ax",@progbits
	.align	128
.text._ZN7cutlass13device_kernelINS_4gemm6kernel13GemmUniversalIN4cute5tupleIJiiiiEEENS1_10collective13CollectiveMmaINS1_35MainloopSm100TmaUmmaWarpSpecializedILi5ELi2ELi4ENS5_IJNS4_1CILi1EEESB_SB_EEEEENS5_IJNSA_ILi128EEESE_NSA_ILi64EEEEEENS_6half_tENS5_IJSB_llEEESH_NS5_IJlSB_lEEENS4_8TiledMMAINS4_8MMA_AtomIJNS4_20SM100_MMA_F16BF16_SSISH_SH_fLi128ELi128ELNS4_4UMMA5MajorE1ELSO_0ELNSN_7ScaleInE0ELSP_0EEEEEENS4_6LayoutISC_NS5_IJNSA_ILi0EEEST_ST_EEEEENS5_IJNS4_10UnderscoreESW_SW_EEEEENS4_13SM90_TMA_LOADENS4_14ComposedLayoutINS4_7SwizzleILi3ELi4ELi3EEENS4_18smem_ptr_flag_bitsILi16EEENSS_INS5_IJSF_NSA_ILi8EEEEEENS5_IJSB_SF_EEEEEEEvNS4_8identityESZ_NS10_IS12_S14_NSS_INS5_IJS15_SF_EEENS5_IJSF_SB_EEEEEEEvS1A_EENS_8epilogue10collective18CollectiveEpilogueINS1G_23Sm100TmaWarpSpecializedILi4ELi2ELi32ELb1ELb0EEEJSG_NS5_IJNSS_ISE_SB_EENSS_INSA_ILi32EEESB_EEEEESH_SJ_SH_SJ_NS1G_6fusion15FusionCallbacksIS1K_NS1P_17LinearCombinationISH_fSH_fLNS_15FloatRoundStyleE2EEESG_S1O_JEEENS4_5SM1004TMEM4LOAD26SM100_TMEM_LOAD_32dp32b32xESZ_NS10_INS11_ILi2ELi4ELi3EEES14_NSS_INS5_IJS15_S1M_EEENS5_IJS1M_SB_EEEEEEENS4_39AutoVectorizingCopyWithAssumedAlignmentILi128EEENS4_14SM90_TMA_STOREES23_S25_S25_EEEvvEEEEvNT_6ParamsE:
        .type           _ZN7cutlass13device_kernelINS_4gemm6kernel13GemmUniversalIN4cute5tupleIJiiiiEEENS1_10collective13CollectiveMmaINS1_35MainloopSm100TmaUmmaWarpSpecializedILi5ELi2ELi4ENS5_IJNS4_1CILi1EEESB_SB_EEEEENS5_IJNSA_ILi128EEESE_NSA_ILi64EEEEEENS_6half_tENS5_IJSB_llEEESH_NS5_IJlSB_lEEENS4_8TiledMMAINS4_8MMA_AtomIJNS4_20SM100_MMA_F16BF16_SSISH_SH_fLi128ELi128ELNS4_4UMMA5MajorE1ELSO_0ELNSN_7ScaleInE0ELSP_0EEEEEENS4_6LayoutISC_NS5_IJNSA_ILi0EEEST_ST_EEEEENS5_IJNS4_10UnderscoreESW_SW_EEEEENS4_13SM90_TMA_LOADENS4_14ComposedLayoutINS4_7SwizzleILi3ELi4ELi3EEENS4_18smem_ptr_flag_bitsILi16EEENSS_INS5_IJSF_NSA_ILi8EEEEEENS5_IJSB_SF_EEEEEEEvNS4_8identityESZ_NS10_IS12_S14_NSS_INS5_IJS15_SF_EEENS5_IJSF_SB_EEEEEEEvS1A_EENS_8epilogue10collective18CollectiveEpilogueINS1G_23Sm100TmaWarpSpecializedILi4ELi2ELi32ELb1ELb0EEEJSG_NS5_IJNSS_ISE_SB_EENSS_INSA_ILi32EEESB_EEEEESH_SJ_SH_SJ_NS1G_6fusion15FusionCallbacksIS1K_NS1P_17LinearCombinationISH_fSH_fLNS_15FloatRoundStyleE2EEESG_S1O_JEEENS4_5SM1004TMEM4LOAD26SM100_TMEM_LOAD_32dp32b32xESZ_NS10_INS11_ILi2ELi4ELi3EEES14_NSS_INS5_IJS15_S1M_EEENS5_IJS1M_SB_EEEEEEENS4_39AutoVectorizingCopyWithAssumedAlignmentILi128EEENS4_14SM90_TMA_STOREES23_S25_S25_EEEvvEEEEvNT_6ParamsE,@function
        .size           _ZN7cutlass13device_kernelINS_4gemm6kernel13GemmUniversalIN4cute5tupleIJiiiiEEENS1_10collective13CollectiveMmaINS1_35MainloopSm100TmaUmmaWarpSpecializedILi5ELi2ELi4ENS5_IJNS4_1CILi1EEESB_SB_EEEEENS5_IJNSA_ILi128EEESE_NSA_ILi64EEEEEENS_6half_tENS5_IJSB_llEEESH_NS5_IJlSB_lEEENS4_8TiledMMAINS4_8MMA_AtomIJNS4_20SM100_MMA_F16BF16_SSISH_SH_fLi128ELi128ELNS4_4UMMA5MajorE1ELSO_0ELNSN_7ScaleInE0ELSP_0EEEEEENS4_6LayoutISC_NS5_IJNSA_ILi0EEEST_ST_EEEEENS5_IJNS4_10UnderscoreESW_SW_EEEEENS4_13SM90_TMA_LOADENS4_14ComposedLayoutINS4_7SwizzleILi3ELi4ELi3EEENS4_18smem_ptr_flag_bitsILi16EEENSS_INS5_IJSF_NSA_ILi8EEEEEENS5_IJSB_SF_EEEEEEEvNS4_8identityESZ_NS10_IS12_S14_NSS_INS5_IJS15_SF_EEENS5_IJSF_SB_EEEEEEEvS1A_EENS_8epilogue10collective18CollectiveEpilogueINS1G_23Sm100TmaWarpSpecializedILi4ELi2ELi32ELb1ELb0EEEJSG_NS5_IJNSS_ISE_SB_EENSS_INSA_ILi32EEESB_EEEEESH_SJ_SH_SJ_NS1G_6fusion15FusionCallbacksIS1K_NS1P_17LinearCombinationISH_fSH_fLNS_15FloatRoundStyleE2EEESG_S1O_JEEENS4_5SM1004TMEM4LOAD26SM100_TMEM_LOAD_32dp32b32xESZ_NS10_INS11_ILi2ELi4ELi3EEES14_NSS_INS5_IJS15_S1M_EEENS5_IJS1M_SB_EEEEEEENS4_39AutoVectorizingCopyWithAssumedAlignmentILi128EEENS4_14SM90_TMA_STOREES23_S25_S25_EEEvvEEEEvNT_6ParamsE,(.L_x_179 - _ZN7cutlass13device_kernelINS_4gemm6kernel13GemmUniversalIN4cute5tupleIJiiiiEEENS1_10collective13CollectiveMmaINS1_35MainloopSm100TmaUmmaWarpSpecializedILi5ELi2ELi4ENS5_IJNS4_1CILi1EEESB_SB_EEEEENS5_IJNSA_ILi128EEESE_NSA_ILi64EEEEEENS_6half_tENS5_IJSB_llEEESH_NS5_IJlSB_lEEENS4_8TiledMMAINS4_8MMA_AtomIJNS4_20SM100_MMA_F16BF16_SSISH_SH_fLi128ELi128ELNS4_4UMMA5MajorE1ELSO_0ELNSN_7ScaleInE0ELSP_0EEEEEENS4_6LayoutISC_NS5_IJNSA_ILi0EEEST_ST_EEEEENS5_IJNS4_10UnderscoreESW_SW_EEEEENS4_13SM90_TMA_LOADENS4_14ComposedLayoutINS4_7SwizzleILi3ELi4ELi3EEENS4_18smem_ptr_flag_bitsILi16EEENSS_INS5_IJSF_NSA_ILi8EEEEEENS5_IJSB_SF_EEEEEEEvNS4_8identityESZ_NS10_IS12_S14_NSS_INS5_IJS15_SF_EEENS5_IJSF_SB_EEEEEEEvS1A_EENS_8epilogue10collective18CollectiveEpilogueINS1G_23Sm100TmaWarpSpecializedILi4ELi2ELi32ELb1ELb0EEEJSG_NS5_IJNSS_ISE_SB_EENSS_INSA_ILi32EEESB_EEEEESH_SJ_SH_SJ_NS1G_6fusion15FusionCallbacksIS1K_NS1P_17LinearCombinationISH_fSH_fLNS_15FloatRoundStyleE2EEESG_S1O_JEEENS4_5SM1004TMEM4LOAD26SM100_TMEM_LOAD_32dp32b32xESZ_NS10_INS11_ILi2ELi4ELi3EEES14_NSS_INS5_IJS15_S1M_EEENS5_IJS1M_SB_EEEEEEENS4_39AutoVectorizingCopyWithAssumedAlignmentILi128EEENS4_14SM90_TMA_STOREES23_S25_S25_EEEvvEEEEvNT_6ParamsE)
        .other          _ZN7cutlass13device_kernelINS_4gemm6kernel13GemmUniversalIN4cute5tupleIJiiiiEEENS1_10collective13CollectiveMmaINS1_35MainloopSm100TmaUmmaWarpSpecializedILi5ELi2ELi4ENS5_IJNS4_1CILi1EEESB_SB_EEEEENS5_IJNSA_ILi128EEESE_NSA_ILi64EEEEEENS_6half_tENS5_IJSB_llEEESH_NS5_IJlSB_lEEENS4_8TiledMMAINS4_8MMA_AtomIJNS4_20SM100_MMA_F16BF16_SSISH_SH_fLi128ELi128ELNS4_4UMMA5MajorE1ELSO_0ELNSN_7ScaleInE0ELSP_0EEEEEENS4_6LayoutISC_NS5_IJNSA_ILi0EEEST_ST_EEEEENS5_IJNS4_10UnderscoreESW_SW_EEEEENS4_13SM90_TMA_LOADENS4_14ComposedLayoutINS4_7SwizzleILi3ELi4ELi3EEENS4_18smem_ptr_flag_bitsILi16EEENSS_INS5_IJSF_NSA_ILi8EEEEEENS5_IJSB_SF_EEEEEEEvNS4_8identityESZ_NS10_IS12_S14_NSS_INS5_IJS15_SF_EEENS5_IJSF_SB_EEEEEEEvS1A_EENS_8epilogue10collective18CollectiveEpilogueINS1G_23Sm100TmaWarpSpecializedILi4ELi2ELi32ELb1ELb0EEEJSG_NS5_IJNSS_ISE_SB_EENSS_INSA_ILi32EEESB_EEEEESH_SJ_SH_SJ_NS1G_6fusion15FusionCallbacksIS1K_NS1P_17LinearCombinationISH_fSH_fLNS_15FloatRoundStyleE2EEESG_S1O_JEEENS4_5SM1004TMEM4LOAD26SM100_TMEM_LOAD_32dp32b32xESZ_NS10_INS11_ILi2ELi4ELi3EEES14_NSS_INS5_IJS15_S1M_EEENS5_IJS1M_SB_EEEEEEENS4_39AutoVectorizingCopyWithAssumedAlignmentILi128EEENS4_14SM90_TMA_STOREES23_S25_S25_EEEvvEEEEvNT_6ParamsE,@"STO_CUDA_ENTRY STV_DEFAULT"
_ZN7cutlass13device_kernelINS_4gemm6kernel13GemmUniversalIN4cute5tupleIJiiiiEEENS1_10collective13CollectiveMmaINS1_35MainloopSm100TmaUmmaWarpSpecializedILi5ELi2ELi4ENS5_IJNS4_1CILi1EEESB_SB_EEEEENS5_IJNSA_ILi128EEESE_NSA_ILi64EEEEEENS_6half_tENS5_IJSB_llEEESH_NS5_IJlSB_lEEENS4_8TiledMMAINS4_8MMA_AtomIJNS4_20SM100_MMA_F16BF16_SSISH_SH_fLi128ELi128ELNS4_4UMMA5MajorE1ELSO_0ELNSN_7ScaleInE0ELSP_0EEEEEENS4_6LayoutISC_NS5_IJNSA_ILi0EEEST_ST_EEEEENS5_IJNS4_10UnderscoreESW_SW_EEEEENS4_13SM90_TMA_LOADENS4_14ComposedLayoutINS4_7SwizzleILi3ELi4ELi3EEENS4_18smem_ptr_flag_bitsILi16EEENSS_INS5_IJSF_NSA_ILi8EEEEEENS5_IJSB_SF_EEEEEEEvNS4_8identityESZ_NS10_IS12_S14_NSS_INS5_IJS15_SF_EEENS5_IJSF_SB_EEEEEEEvS1A_EENS_8epilogue10collective18CollectiveEpilogueINS1G_23Sm100TmaWarpSpecializedILi4ELi2ELi32ELb1ELb0EEEJSG_NS5_IJNSS_ISE_SB_EENSS_INSA_ILi32EEESB_EEEEESH_SJ_SH_SJ_NS1G_6fusion15FusionCallbacksIS1K_NS1P_17LinearCombinationISH_fSH_fLNS_15FloatRoundStyleE2EEESG_S1O_JEEENS4_5SM1004TMEM4LOAD26SM100_TMEM_LOAD_32dp32b32xESZ_NS10_INS11_ILi2ELi4ELi3EEES14_NSS_INS5_IJS15_S1M_EEENS5_IJS1M_SB_EEEEEEENS4_39AutoVectorizingCopyWithAssumedAlignmentILi128EEENS4_14SM90_TMA_STOREES23_S25_S25_EEEvvEEEEvNT_6ParamsE:
[----:B------:R-:W1:Y:S01]  /*0000*/  LDC R1, c[0x0][0x37c] ;  /* 0x0000df00ff017b82 */ /* 0x000e620000000800 */
[----:B------:R-:W2:Y:S01]  /*0010*/  S2R R101, SR_TID.X ;  /* 0x0000000000657919 */ /* 0x000ea20000002100 */
[----:B------:R-:W3:Y:S01]  /*0020*/  LDCU.64 UR4, c[0x0][0x890] ;  /* 0x00011200ff0477ac */ /* 0x000ee20008000a00 */
[----:B------:R-:W-:Y:S02]  /*0030*/  PRMT R88, RZ, 0x7610, R88 ;  /* 0x00007610ff587816 */ /* 0x000fe40000000058 */
[----:B------:R-:W-:Y:S01]  /*0040*/  ELECT P5, URZ, PT ;  /* 0x0000000000ff782f */ /* 0x000fe200038a0000 */
[----:B------:R-:W4:Y:S01]  /*0050*/  LDCU.64 UR46, c[0x0][0x358] ;  /* 0x00006b00ff2e77ac */ /* 0x000f220008000a00 */
[----:B---3--:R-:W-:-:S04]  /*0060*/  UISETP.NE.U32.AND UP0, UPT, UR4, URZ, UPT ;  /* 0x000000ff0400728c */ /* 0x008fc8000bf05070 */
[----:B------:R-:W-:Y:S01]  /*0070*/  UISETP.NE.AND.EX UP0, UPT, UR5, URZ, UPT, UP0 ;  /* 0x000000ff0500728c */ /* 0x000fe2000bf05300 */
[----:B--2---:R-:W-:-:S05]  /*0080*/  SHF.R.U32.HI R92, RZ, 0x5, R101 ;  /* 0x00000005ff5c7819 */ /* 0x004fca0000011665 */
[----:B------:R-:W2:Y:S02]  /*0090*/  SHFL.IDX PT, R0, R92, RZ, 0x1f ;  /* 0x00001fff5c007589 */ /* 0x000ea400000e0000 */
[----:B--2---:R-:W-:Y:S01]  /*00a0*/  R2UR UR8, R0 ;  /* 0x00000000000872ca */ /* 0x004fe200000e0000 */
[----:B-1--4-:R-:W-:-:S14]  /*00b0*/  BRA.U UP0, `(.L_x_0) ;  /* 0x00000001002c7547 */ /* 0x012fdc000b800000 */
[----:B------:R-:W1:Y:S02]  /*00c0*/  LDCU.64 UR6, c[0x0][0x888] ;  /* 0x00011100ff0677ac */ /* 0x000e640008000a00 */
[----:B-1----:R-:W-:-:S04]  /*00d0*/  UISETP.NE.U32.AND UP0, UPT, UR6, URZ, UPT ;  /* 0x000000ff0600728c */ /* 0x002fc8000bf05070 */
[----:B------:R-:W-:-:S09]  /*00e0*/  UISETP.NE.AND.EX UP0, UPT, UR7, URZ, UPT, UP0 ;  /* 0x000000ff0700728c */ /* 0x000fd2000bf05300 */
[----:B------:R-:W-:Y:S05]  /*00f0*/  BRA.U !UP0, `(.L_x_1) ;  /* 0x0000000108107547 */ /* 0x000fea000b800000 */
[----:B------:R-:W1:Y:S02]  /*0100*/  LDC.64 R2, c[0x0][0x888] ;  /* 0x00022200ff027b82 */ /* 0x000e640000000a00 */
[----:B-1----:R1:W5:Y:S01]  /*0110*/  LDG.E R49, desc[UR46][R2.64] ;  /* 0x0000002e02317981 */ /* 0x002362000c1e1900 */
[----:B------:R-:W-:Y:S01]  /*0120*/  HFMA2 R88, -RZ, RZ, 0, 5.9604644775390625e-08 ;  /* 0x00000001ff587431 */ /* 0x000fe200000001ff */
[----:B------:R-:W-:Y:S05]  /*0130*/  BRA `(.L_x_0) ;  /* 0x00000000000c7947 */ /* 0x000fea0003800000 */
.L_x_1:
[----:B------:R-:W1:Y:S01]  /*0140*/  LDCU UR6, c[0x0][0x880] ;  /* 0x00011000ff0677ac */ /* 0x000e620008000800 */
[----:B------:R-:W-:Y:S01]  /*0150*/  HFMA2 R88, -RZ, RZ, 0, 5.9604644775390625e-08 ;  /* 0x00000001ff587431 */ /* 0x000fe200000001ff */
[----:B-1----:R-:W-:-:S07]  /*0160*/  MOV R49, UR6 ;  /* 0x0000000600317c02 */ /* 0x002fce0008000f00 */
.L_x_0:
[----:B------:R-:W2:Y:S02]  /*0170*/  LDCU.64 UR6, c[0x0][0x8b0] ;  /* 0x00011600ff0677ac */ /* 0x000ea40008000a00 */
[----:B--2---:R-:W-:-:S04]  /*0180*/  UISETP.NE.U32.AND UP0, UPT, UR6, URZ, UPT ;  /* 0x000000ff0600728c */ /* 0x004fc8000bf05070 */
[----:B------:R-:W-:-:S09]  /*0190*/  UISETP.NE.AND.EX UP0, UPT, UR7, URZ, UPT, UP0 ;  /* 0x000000ff0700728c */ /* 0x000fd2000bf05300 */
[----:B------:R-:W-:Y:S05]  /*01a0*/  BRA.U UP0, `(.L_x_2) ;  /* 0x0000000100247547 */ /* 0x000fea000b800000 */
[----:B------:R-:W2:Y:S02]  /*01b0*/  LDCU.64 UR6, c[0x0][0x8a8] ;  /* 0x00011500ff0677ac */ /* 0x000ea40008000a00 */
[----:B--2---:R-:W-:-:S04]  /*01c0*/  UISETP.NE.U32.AND UP0, UPT, UR6, URZ, UPT ;  /* 0x000000ff0600728c */ /* 0x004fc8000bf05070 */
[----:B------:R-:W-:-:S09]  /*01d0*/  UISETP.NE.AND.EX UP0, UPT, UR7, URZ, UPT, UP0 ;  /* 0x000000ff0700728c */ /* 0x000fd2000bf05300 */
[----:B------:R-:W-:Y:S05]  /*01e0*/  BRA.U !UP0, `(.L_x_3) ;  /* 0x00000001080c7547 */ /* 0x000fea000b800000 */
[----:B-1----:R-:W1:Y:S02]  /*01f0*/  LDC.64 R2, c[0x0][0x8a8] ;  /* 0x00022a00ff027b82 */ /* 0x002e640000000a00 */
[----:B-1----:R2:W5:Y:S01]  /*0200*/  LDG.E R47, desc[UR46][R2.64] ;  /* 0x0000002e022f7981 */ /* 0x002562000c1e1900 */
[----:B------:R-:W-:Y:S05]  /*0210*/  BRA `(.L_x_2) ;  /* 0x0000000000087947 */ /* 0x000fea0003800000 */
.L_x_3:
[----:B------:R-:W2:Y:S02]  /*0220*/  LDCU UR6, c[0x0][0x8a0] ;  /* 0x00011400ff0677ac */ /* 0x000ea40008000800 */
[----:B--2---:R-:W-:Y:S02]  /*0230*/  MOV R47, UR6 ;  /* 0x00000006002f7c02 */ /* 0x004fe40008000f00 */
.L_x_2:
[----:B------:R-:W-:Y:S01]  /*0240*/  IMAD.U32 R0, RZ, RZ, UR8 ;  /* 0x00000008ff007e24 */ /* 0x000fe2000f8e00ff */
[----:B------:R-:W-:Y:S04]  /*0250*/  BSSY.RECONVERGENT B0, `(.L_x_4) ;  /* 0x000000c000007945 */ /* 0x000fe80003800200 */
[C---:B------:R-:W-:Y:S02]  /*0260*/  ISETP.NE.OR P1, PT, R0.reuse, 0x1, !P5 ;  /* 0x000000010000780c */ /* 0x040fe40006f25670 */
[----:B------:R-:W-:-:S11]  /*0270*/  ISETP.NE.OR P0, PT, R0, 0x3, !P5 ;  /* 0x000000030000780c */ /* 0x000fd60006f05670 */
[----:B------:R-:W-:Y:S05]  /*0280*/  @P1 BRA `(.L_x_5) ;  /* 0x0000000000201947 */ /* 0x000fea0003800000 */
[----:B------:R-:W3:Y:S02]  /*0290*/  LDCU.64 UR6, c[0x0][0x348] ;  /* 0x00006900ff0677ac */ /* 0x000ee40008000a00 */
[----:B---3--:R-:W-:Y:S02]  /*02a0*/  UIADD3 UR10, UP1, UPT, UR6, 0x80, URZ ;  /* 0x00000080060a7890 */ /* 0x008fe4000ff3e0ff */
[----:B------:R-:W-:Y:S02]  /*02b0*/  UIADD3 UR6, UP0, UPT, UR6, 0x180, URZ ;  /* 0x0000018006067890 */ /* 0x000fe4000ff1e0ff */
[----:B------:R-:W-:Y:S02]  /*02c0*/  UIADD3.X UR11, UPT, UPT, URZ, UR7, URZ, UP1, !UPT ;  /* 0x00000007ff0b7290 */ /* 0x000fe40008ffe4ff */
[----:B------:R-:W-:-:S07]  /*02d0*/  UIADD3.X UR7, UPT, UPT, URZ, UR7, URZ, UP0, !UPT ;  /* 0x00000007ff077290 */ /* 0x000fce00087fe4ff */
[----:B------:R3:W-:Y:S02]  /*02e0*/  UTMACCTL.PF [UR10] ;  /* 0x000000000a0079b9 */ /* 0x0007e40008040000 */
[----:B------:R3:W-:Y:S02]  /*02f0*/  UTMACCTL.PF [UR6] ;  /* 0x00000000060079b9 */ /* 0x0007e40008040000 */
[----:B---3--:R-:W-:Y:S01]  /*0300*/  NOP ;  /* 0x0000000000007918 */ /* 0x008fe20000000000 */
.L_x_5:
[----:B------:R-:W-:Y:S05]  /*0310*/  BSYNC.RECONVERGENT B0 ;  /* 0x0000000000007941 */ /* 0x000fea0003800200 */
.L_x_4:
[----:B------:R-:W-:Y:S04]  /*0320*/  BSSY.RECONVERGENT B0, `(.L_x_6) ;  /* 0x000000a000007945 */ /* 0x000fe80003800200 */
        /* <DEDUP_REMOVED lines=9> */
.L_x_7:
[----:B------:R-:W-:Y:S05]  /*03c0*/  BSYNC.RECONVERGENT B0 ;  /* 0x0000000000007941 */ /* 0x000fea0003800200 */
.L_x_6:
[----:B------:R-:W3:Y:S01]  /*03d0*/  LDCU.64 UR6, c[0x0][0x888] ;  /* 0x00011100ff0677ac */ /* 0x000ee20008000a00 */
[----:B------:R-:W-:Y:S02]  /*03e0*/  UISETP.EQ.U32.AND UP1, UPT, UR4, URZ, UPT ;  /* 0x000000ff0400728c */ /* 0x000fe4000bf22070 */
[----:B------:R-:W-:Y:S02]  /*03f0*/  UPLOP3.LUT UP2, UPT, UPT, UPT, UPT, 0x80, 0x8 ;  /* 0x000000000008789c */ /* 0x000fe40003f4f070 */
[----:B---3--:R-:W-:-:S04]  /*0400*/  UISETP.NE.U32.AND UP0, UPT, UR6, URZ, UPT ;  /* 0x000000ff0600728c */ /* 0x008fc8000bf05070 */
[----:B------:R-:W-:-:S04]  /*0410*/  UISETP.NE.AND.EX UP0, UPT, UR7, URZ, UPT, UP0 ;  /* 0x000000ff0700728c */ /* 0x000fc8000bf05300 */
[----:B------:R-:W-:-:S04]  /*0420*/  UISETP.EQ.OR.EX UP3, UPT, UR5, URZ, !UP0, UP1 ;  /* 0x000000ff0500728c */ /* 0x000fc8000c762710 */
[----:B------:R-:W-:-:S05]  /*0430*/  UP2UR UR50, UPR, URZ, 0x8 ;  /* 0x00000008ff327883 */ /* 0x000fca0008000000 */
[----:B------:R-:W-:Y:S07]  /*0440*/  BRA.U !UP3, `(.L_x_8) ;  /* 0x000000010b207547 */ /* 0x000fee000b800000 */
[----:B------:R-:W-:Y:S01]  /*0450*/  UISETP.NE.U32.AND UP2, UPT, UR4, URZ, UPT ;  /* 0x000000ff0400728c */ /* 0x000fe2000bf45070 */
[----:B-----5:R-:W-:Y:S01]  /*0460*/  FSETP.NEU.AND P0, PT, R49, RZ, PT ;  /* 0x000000ff3100720b */ /* 0x020fe20003f0d000 */
[----:B------:R-:W-:Y:S02]  /*0470*/  USEL UR4, URZ, 0xffffffff, UP0 ;  /* 0xffffffffff047887 */ /* 0x000fe40008000000 */
[----:B------:R-:W-:-:S10]  /*0480*/  UISETP.NE.AND.EX UP2, UPT, UR5, URZ, UPT, UP2 ;  /* 0x000000ff0500728c */ /* 0x000fd4000bf45320 */
[----:B------:R-:W-:Y:S01]  /*0490*/  VOTEU.ANY UP1, P0 ;  /* 0x0000000000ff7886 */ /* 0x000fe20000020100 */
[----:B------:R-:W-:-:S04]  /*04a0*/  @!UP2 USEL UR4, URZ, 0xffffffff, UP1 ;  /* 0xffffffffff04a887 */ /* 0x000fc80008800000 */
[----:B------:R-:W-:-:S04]  /*04b0*/  ULOP3.LUT UR4, UR4, 0x1, URZ, 0xc0, !UPT ;  /* 0x0000000104047892 */ /* 0x000fc8000f8ec0ff */
[----:B------:R-:W-:-:S11]  /*04c0*/  UISETP.NE.U32.AND UP2, UPT, UR4, 0x1, UPT ;  /* 0x000000010400788c */ /* 0x000fd6000bf45070 */
.L_x_8:
[----:B-12---:R-:W1:Y:S01]  /*04d0*/  SHFL.IDX PT, R2, R92, RZ, 0x1f ;  /* 0x00001fff5c027589 */ /* 0x006e6200000e0000 */
[----:B------:R-:W-:-:S04]  /*04e0*/  UISETP.NE.AND UP1, UPT, UR8, 0x2, UPT ;  /* 0x000000020800788c */ /* 0x000fc8000bf25270 */
[----:B------:R-:W-:Y:S01]  /*04f0*/  USEL UR6, URZ, 0x1, UP1 ;  /* 0x00000001ff067887 */ /* 0x000fe20008800000 */
[----:B-1----:R-:W-:-:S13]  /*0500*/  ISETP.NE.AND P0, PT, R2, RZ, PT ;  /* 0x000000ff0200720c */ /* 0x002fda0003f05270 */
[----:B------:R-:W-:Y:S05]  /*0510*/  @P0 BRA `(.L_x_9) ;  /* 0x0000000000500947 */ /* 0x000fea0003800000 */
[----:B------:R-:W1:Y:S01]  /*0520*/  S2UR UR5, SR_CgaCtaId ;  /* 0x00000000000579c3 */ /* 0x000e620000008800 */
[----:B------:R-:W-:Y:S01]  /*0530*/  UMOV UR7, 0x400 ;  /* 0x0000040000077882 */ /* 0x000fe20000000000 */
[----:B------:R-:W-:Y:S01]  /*0540*/  UMOV UR4, 0x1 ;  /* 0x0000000100047882 */ /* 0x000fe20000000000 */
[----:B------:R-:W-:Y:S01]  /*0550*/  ELECT P0, URZ, PT ;  /* 0x0000000000ff782f */ /* 0x000fe20003800000 */
[----:B------:R-:W-:-:S04]  /*0560*/  UIADD3 UR10, UPT, UPT, -UR4, 0x100000, URZ ;  /* 0x00100000040a7890 */ /* 0x000fc8000fffe1ff */
[----:B------:R-:W-:Y:S02]  /*0570*/  USHF.L.U32 UR11, UR10, 0xb, URZ ;  /* 0x0000000b0a0b7899 */ /* 0x000fe400080006ff */
[----:B------:R-:W-:Y:S02]  /*0580*/  USHF.L.U32 UR10, UR10, 0x1, URZ ;  /* 0x000000010a0a7899 */ /* 0x000fe400080006ff */
[----:B-1----:R-:W-:Y:S01]  /*0590*/  ULEA UR5, UR5, UR7, 0x18 ;  /* 0x0000000705057291 */ /* 0x002fe2000f8ec0ff */
[----:B------:R-:W1:Y:S11]  /*05a0*/  FENCE.VIEW.ASYNC.S ;  /* 0x00000000000073c6 */ /* 0x000e760000000000 */
[----:B-1----:R1:W2:Y:S01]  /*05b0*/  SYNCS.EXCH.64 URZ, [UR5], UR10 ;  /* 0x0000000a05ff75b2 */ /* 0x0022a20008000100 */
[----:B------:R1:W3:Y:S01]  /*05c0*/  SYNCS.EXCH.64 URZ, [UR5+0x28], UR10 ;  /* 0x0000280a05ff75b2 */ /* 0x0002e20008000100 */
[----:B------:R1:W4:Y:S01]  /*05d0*/  SYNCS.EXCH.64 URZ, [UR5+0x8], UR10 ;  /* 0x0000080a05ff75b2 */ /* 0x0003220008000100 */
[----:B------:R1:W1:Y:S01]  /*05e0*/  SYNCS.EXCH.64 URZ, [UR5+0x30], UR10 ;  /* 0x0000300a05ff75b2 */ /* 0x0002620008000100 */
[----:B------:R1:W1:Y:S01]  /*05f0*/  SYNCS.EXCH.64 URZ, [UR5+0x10], UR10 ;  /* 0x0000100a05ff75b2 */ /* 0x0002620008000100 */
[----:B------:R1:W1:Y:S01]  /*0600*/  SYNCS.EXCH.64 URZ, [UR5+0x38], UR10 ;  /* 0x0000380a05ff75b2 */ /* 0x0002620008000100 */
[----:B------:R1:W1:Y:S01]  /*0610*/  SYNCS.EXCH.64 URZ, [UR5+0x18], UR10 ;  /* 0x0000180a05ff75b2 */ /* 0x0002620008000100 */
[----:B------:R1:W1:Y:S01]  /*0620*/  SYNCS.EXCH.64 URZ, [UR5+0x40], UR10 ;  /* 0x0000400a05ff75b2 */ /* 0x0002620008000100 */
[----:B------:R1:W1:Y:S01]  /*0630*/  SYNCS.EXCH.64 URZ, [UR5+0x20], UR10 ;  /* 0x0000200a05ff75b2 */ /* 0x0002620008000100 */
[----:B------:R1:W1:Y:S01]  /*0640*/  SYNCS.EXCH.64 URZ, [UR5+0x48], UR10 ;  /* 0x0000480a05ff75b2 */ /* 0x0002620008000100 */
[----:B------:R-:W-:Y:S01]  /*0650*/  NOP ;  /* 0x0000000000007918 */ /* 0x000fe20000000000 */
.L_x_9:
[----:B------:R-:W2:Y:S01]  /*0660*/  SHFL.IDX PT, R2, R92, RZ, 0x1f ;  /* 0x00001fff5c027589 */ /* 0x000ea200000e0000 */
[----:B------:R-:W-:Y:S01]  /*0670*/  NOP ;  /* 0x0000000000007918 */ /* 0x000fe20000000000 */
[----:B--2---:R-:W-:-:S13]  /*0680*/  ISETP.NE.AND P0, PT, R2, 0x1, PT ;  /* 0x000000010200780c */ /* 0x004fda0003f05270 */
[----:B------:R-:W-:Y:S05]  /*0690*/  @P0 BRA `(.L_x_10) ;  /* 0x0000000000580947 */ /* 0x000fea0003800000 */
[----:B------:R-:W2:Y:S01]  /*06a0*/  S2UR UR7, SR_CgaCtaId ;  /* 0x00000000000779c3 */ /* 0x000ea20000008800 */
[----:B------:R-:W-:Y:S01]  /*06b0*/  UMOV UR9, 0x400 ;  /* 0x0000040000097882 */ /* 0x000fe20000000000 */
[----:B-1----:R-:W-:Y:S01]  /*06c0*/  UMOV UR5, 0x20 ;  /* 0x0000002000057882 */ /* 0x002fe20000000000 */
[----:B------:R-:W-:Y:S01]  /*06d0*/  UMOV UR4, 0x80 ;  /* 0x0000008000047882 */ /* 0x000fe20000000000 */
[----:B------:R-:W-:-:S04]  /*06e0*/  UIADD3 UR10, UPT, UPT, -UR5, 0x100000, URZ ;  /* 0x00100000050a7890 */ /* 0x000fc8000fffe1ff */
[----:B------:R-:W-:Y:S02]  /*06f0*/  USHF.L.U32 UR11, UR10, 0xb, URZ ;  /* 0x0000000b0a0b7899 */ /* 0x000fe400080006ff */
[----:B------:R-:W-:Y:S02]  /*0700*/  USHF.L.U32 UR10, UR10, 0x1, URZ ;  /* 0x000000010a0a7899 */ /* 0x000fe400080006ff */
[----:B------:R-:W-:-:S04]  /*0710*/  UIADD3 UR4, UPT, UPT, -UR4, 0x100000, URZ ;  /* 0x0010000004047890 */ /* 0x000fc8000fffe1ff */
[----:B------:R-:W-:Y:S02]  /*0720*/  USHF.L.U32 UR5, UR4, 0xb, URZ ;  /* 0x0000000b04057899 */ /* 0x000fe400080006ff */
[----:B------:R-:W-:Y:S01]  /*0730*/  USHF.L.U32 UR4, UR4, 0x1, URZ ;  /* 0x0000000104047899 */ /* 0x000fe200080006ff */
[----:B------:R-:W-:Y:S01]  /*0740*/  ELECT P0, URZ, PT ;  /* 0x0000000000ff782f */ /* 0x000fe20003800000 */
[----:B--2---:R-:W-:Y:S01]  /*0750*/  ULEA UR7, UR7, UR9, 0x18 ;  /* 0x0000000907077291 */ /* 0x004fe2000f8ec0ff */
[----:B------:R-:W1:Y:S11]  /*0760*/  FENCE.VIEW.ASYNC.S ;  /* 0x00000000000073c6 */ /* 0x000e760000000000 */
[----:B-1----:R2:W1:Y:S01]  /*0770*/  SYNCS.EXCH.64 URZ, [UR7+0x50], UR10 ;  /* 0x0000500a07ff75b2 */ /* 0x0024620008000100 */
[----:B------:R2:W1:Y:S01]  /*0780*/  SYNCS.EXCH.64 URZ, [UR7+0x70], UR4 ;  /* 0x0000700407ff75b2 */ /* 0x0004620008000100 */
[----:B------:R2:W1:Y:S01]  /*0790*/  SYNCS.EXCH.64 URZ, [UR7+0x58], UR10 ;  /* 0x0000580a07ff75b2 */ /* 0x0004620008000100 */
[----:B------:R2:W1:Y:S01]  /*07a0*/  SYNCS.EXCH.64 URZ, [UR7+0x78], UR4 ;  /* 0x0000780407ff75b2 */ /* 0x0004620008000100 */
[----:B------:R2:W1:Y:S01]  /*07b0*/  SYNCS.EXCH.64 URZ, [UR7+0x60], UR10 ;  /* 0x0000600a07ff75b2 */ /* 0x0004620008000100 */
[----:B------:R2:W1:Y:S01]  /*07c0*/  SYNCS.EXCH.64 URZ, [UR7+0x80], UR4 ;  /* 0x0000800407ff75b2 */ /* 0x0004620008000100 */
[----:B------:R2:W1:Y:S01]  /*07d0*/  SYNCS.EXCH.64 URZ, [UR7+0x68], UR10 ;  /* 0x0000680a07ff75b2 */ /* 0x0004620008000100 */
[----:B------:R2:W1:Y:S02]  /*07e0*/  SYNCS.EXCH.64 URZ, [UR7+0x88], UR4 ;  /* 0x0000880407ff75b2 */ /* 0x0004640008000100 */
[----:B--2---:R-:W-:Y:S01]  /*07f0*/  NOP ;  /* 0x0000000000007918 */ /* 0x004fe20000000000 */
.L_x_10:
[----:B------:R-:W2:Y:S01]  /*0800*/  SHFL.IDX PT, R2, R92, RZ, 0x1f ;  /* 0x00001fff5c027589 */ /* 0x000ea200000e0000 */
[----:B------:R-:W-:Y:S01]  /*0810*/  NOP ;  /* 0x0000000000007918 */ /* 0x000fe20000000000 */
[----:B--2---:R-:W-:-:S13]  /*0820*/  ISETP.NE.AND P0, PT, R2, 0x3, PT ;  /* 0x000000030200780c */ /* 0x004fda0003f05270 */
[----:B------:R-:W-:Y:S05]  /*0830*/  @P0 BRA `(.L_x_11) ;  /* 0x0000000000300947 */ /* 0x000fea0003800000 */
[----:B-1----:R-:W1:Y:S01]  /*0840*/  S2UR UR5, SR_CgaCtaId ;  /* 0x00000000000579c3 */ /* 0x002e620000008800 */
        /* <DEDUP_REMOVED lines=8> */
[----:B-1----:R2:W1:Y:S01]  /*08d0*/  SYNCS.EXCH.64 URZ, [UR5+0x90], UR10 ;  /* 0x0000900a05ff75b2 */ /* 0x0024620008000100 */
[----:B------:R2:W1:Y:S02]  /*08e0*/  SYNCS.EXCH.64 URZ, [UR5+0x98], UR10 ;  /* 0x0000980a05ff75b2 */ /* 0x0004640008000100 */
[----:B--2---:R-:W-:Y:S01]  /*08f0*/  NOP ;  /* 0x0000000000007918 */ /* 0x004fe20000000000 */
.L_x_11:
[----:B------:R-:W2:Y:S01]  /*0900*/  SHFL.IDX PT, R2, R92, RZ, 0x1f ;  /* 0x00001fff5c027589 */ /* 0x000ea200000e0000 */
[----:B------:R-:W-:Y:S01]  /*0910*/  NOP ;  /* 0x0000000000007918 */ /* 0x000fe20000000000 */
[----:B--2---:R-:W-:-:S13]  /*0920*/  ISETP.NE.AND P0, PT, R2, 0x4, PT ;  /* 0x000000040200780c */ /* 0x004fda0003f05270 */
[----:B------:R-:W-:Y:S05]  /*0930*/  @P0 BRA `(.L_x_12) ;  /* 0x00000000004c0947 */ /* 0x000fea0003800000 */
[----:B-1----:R-:W1:Y:S01]  /*0940*/  S2UR UR5, SR_CgaCtaId ;  /* 0x00000000000579c3 */ /* 0x002e620000008800 */
[----:B------:R-:W-:Y:S01]  /*0950*/  UMOV UR9, 0x100 ;  /* 0x0000010000097882 */ /* 0x000fe20000000000 */
[----:B------:R-:W-:Y:S01]  /*0960*/  UMOV UR7, 0x400 ;  /* 0x0000040000077882 */ /* 0x000fe20000000000 */
[----:B------:R-:W-:Y:S01]  /*0970*/  USEL UR9, UR9, 0xe0, UP2 ;  /* 0x000000e009097887 */ /* 0x000fe20009000000 */
[----:B------:R-:W-:Y:S01]  /*0980*/  UMOV UR4, 0x1 ;  /* 0x0000000100047882 */ /* 0x000fe20000000000 */
[----:B------:R-:W-:Y:S01]  /*0990*/  ELECT P0, URZ, PT ;  /* 0x0000000000ff782f */ /* 0x000fe20003800000 */
[----:B------:R-:W-:-:S04]  /*09a0*/  UIADD3 UR10, UPT, UPT, -UR4, 0x100000, URZ ;  /* 0x00100000040a7890 */ /* 0x000fc8000fffe1ff */
[----:B------:R-:W-:Y:S02]  /*09b0*/  USHF.L.U32 UR11, UR10, 0xb, URZ ;  /* 0x0000000b0a0b7899 */ /* 0x000fe400080006ff */
[----:B------:R-:W-:Y:S02]  /*09c0*/  USHF.L.U32 UR10, UR10, 0x1, URZ ;  /* 0x000000010a0a7899 */ /* 0x000fe400080006ff */
[----:B------:R-:W-:-:S04]  /*09d0*/  UIADD3 UR12, UPT, UPT, -UR9, 0x100000, URZ ;  /* 0x00100000090c7890 */ /* 0x000fc8000fffe1ff */
[----:B------:R-:W-:Y:S02]  /*09e0*/  USHF.L.U32 UR13, UR12, 0xb, URZ ;  /* 0x0000000b0c0d7899 */ /* 0x000fe400080006ff */
[----:B------:R-:W-:Y:S02]  /*09f0*/  USHF.L.U32 UR12, UR12, 0x1, URZ ;  /* 0x000000010c0c7899 */ /* 0x000fe400080006ff */
[----:B-1----:R-:W-:Y:S01]  /*0a00*/  ULEA UR5, UR5, UR7, 0x18 ;  /* 0x0000000705057291 */ /* 0x002fe2000f8ec0ff */
[----:B------:R-:W1:Y:S11]  /*0a10*/  FENCE.VIEW.ASYNC.S ;  /* 0x00000000000073c6 */ /* 0x000e760000000000 */
[----:B-1----:R2:W1:Y:S01]  /*0a20*/  SYNCS.EXCH.64 URZ, [UR5+0xa0], UR10 ;  /* 0x0000a00a05ff75b2 */ /* 0x0024620008000100 */
[----:B------:R2:W1:Y:S01]  /*0a30*/  SYNCS.EXCH.64 URZ, [UR5+0xb0], UR12 ;  /* 0x0000b00c05ff75b2 */ /* 0x0004620008000100 */
[----:B------:R2:W1:Y:S01]  /*0a40*/  SYNCS.EXCH.64 URZ, [UR5+0xa8], UR10 ;  /* 0x0000a80a05ff75b2 */ /* 0x0004620008000100 */
[----:B------:R2:W1:Y:S02]  /*0a50*/  SYNCS.EXCH.64 URZ, [UR5+0xb8], UR12 ;  /* 0x0000b80c05ff75b2 */ /* 0x0004640008000100 */
[----:B--2---:R-:W-:Y:S01]  /*0a60*/  NOP ;  /* 0x0000000000007918 */ /* 0x004fe20000000000 */
.L_x_12:
        /* <DEDUP_REMOVED lines=26> */
.L_x_13:
        /* <DEDUP_REMOVED lines=18> */
.L_x_14:
[----:B-1----:R-:W1:Y:S01]  /*0d30*/  S2UR UR5, SR_CTAID.X ;  /* 0x00000000000579c3 */ /* 0x002e620000002500 */
[----:B------:R-:W-:-:S05]  /*0d40*/  CS2R.32 R87, SR_CgaSize ;  /* 0x0000000000577805 */ /* 0x000fca0000008a00 */
[----:B------:R-:W-:-:S05]  /*0d50*/  IMAD R87, R87, -0xa0, RZ ;  /* 0xffffff6057577824 */ /* 0x000fca00078e02ff */
[----:B------:R-:W-:-:S14]  /*0d60*/  R2UR UR9, R87 ;  /* 0x00000000570972ca */ /* 0x000fdc00000e0000 */
[----:B------:R-:W2:Y:S01]  /*0d70*/  LDCU UR9, c[0x0][UR9+0x2b0] ;  /* 0x00005600090977ac */ /* 0x000ea20008000800 */
[----:B------:R-:W-:Y:S01]  /*0d80*/  NOP ;  /* 0x0000000000007918 */ /* 0x000fe20000000000 */
[----:B------:R-:W-:-:S05]  /*0d90*/  CS2R.32 R87, SR_CgaSize ;  /* 0x0000000000577805 */ /* 0x000fca0000008a00 */
[----:B------:R-:W-:-:S05]  /*0da0*/  IMAD R87, R87, -0xa0, RZ ;  /* 0xffffff6057577824 */ /* 0x000fca00078e02ff */
[----:B------:R-:W-:-:S14]  /*0db0*/  R2UR UR7, R87 ;  /* 0x00000000570772ca */ /* 0x000fdc00000e0000 */
[----:B------:R-:W3:Y:S01]  /*0dc0*/  LDCU UR7, c[0x0][UR7+0x2b4] ;  /* 0x00005680070777ac */ /* 0x000ee20008000800 */
[----:B------:R-:W4:Y:S08]  /*0dd0*/  S2UR UR4, SR_CTAID.Y ;  /* 0x00000000000479c3 */ /* 0x000f300000002600 */
[----:B------:R-:W3:Y:S01]  /*0de0*/  LDC R10, c[0x0][0xb24] ;  /* 0x0002c900ff0a7b82 */ /* 0x000ee20000000800 */
[----:B-1----:R-:W-:-:S02]  /*0df0*/  I2FP.F32.U32 R87, UR5 ;  /* 0x0000000500577c45 */ /* 0x002fc40008201000 */
[----:B------:R-:W-:-:S05]  /*0e00*/  CS2R.32 R3, SR_CgaSize ;  /* 0x0000000000037805 */ /* 0x000fca0000008a00 */
[----:B------:R-:W-:-:S06]  /*0e10*/  IMAD R3, R3, -0xa0, RZ ;  /* 0xffffff6003037824 */ /* 0x000fcc00078e02ff */
[----:B------:R-:W1:Y:S01]  /*0e20*/  LDC R3, c[0x0][R3+0x2a0] ;  /* 0x0000a80003037b82 */ /* 0x000e620000000800 */
[----:B------:R-:W-:Y:S01]  /*0e30*/  MOV R15, UR5 ;  /* 0x00000005000f7c02 */ /* 0x000fe20008000f00 */
[----:B--2---:R-:W-:Y:S01]  /*0e40*/  FMUL R87, R87, UR9 ;  /* 0x0000000957577c20 */ /* 0x004fe20008400000 */
[----:B----4-:R-:W-:Y:S02]  /*0e50*/  I2FP.F32.U32 R86, UR4 ;  /* 0x0000000400567c45 */ /* 0x010fe40008201000 */
[----:B------:R-:W-:-:S05]  /*0e60*/  CS2R.32 R2, SR_CgaSize ;  /* 0x0000000000027805 */ /* 0x000fca0000008a00 */
[----:B------:R-:W-:-:S06]  /*0e70*/  IMAD R2, R2, -0xa0, RZ ;  /* 0xffffff6002027824 */ /* 0x000fcc00078e02ff */
[----:B------:R-:W2:Y:S01]  /*0e80*/  LDC R2, c[0x0][R2+0x2a4] ;  /* 0x0000a90002027b82 */ /* 0x000ea20000000800 */
[----:B------:R-:W-:Y:S01]  /*0e90*/  MOV R14, UR4 ;  /* 0x00000004000e7c02 */ /* 0x000fe20008000f00 */
[----:B------:R-:W4:Y:S01]  /*0ea0*/  F2I.U32.TRUNC.NTZ R87, R87 ;  /* 0x0000005700577305 */ /* 0x000f22000020f000 */
[----:B---3--:R-:W-:-:S05]  /*0eb0*/  FMUL R86, R86, UR7 ;  /* 0x0000000756567c20 */ /* 0x008fca0008400000 */
[----:B------:R-:W-:Y:S01]  /*0ec0*/  BAR.SYNC.DEFER_BLOCKING 0x0 ;  /* 0x0000000000007b1d */ /* 0x000fe20000010000 */
[----:B------:R-:W-:-:S05]  /*0ed0*/  ISETP.GE.AND P0, PT, R10, 0x1, PT ;  /* 0x000000010a00780c */ /* 0x000fca0003f06270 */
[----:B------:R-:W3:Y:S02]  /*0ee0*/  F2I.U32.TRUNC.NTZ R86, R86 ;  /* 0x0000005600567305 */ /* 0x000ee4000020f000 */
[----:B------:R-:W2:Y:S01]  /*0ef0*/  S2UR UR36, SR_CTAID.Z ;  /* 0x00000000002479c3 */ /* 0x000ea20000002700 */
[----:B----4-:R-:W-:-:S05]  /*0f00*/  IADD3 R87, PT, PT, -R87, RZ, RZ ;  /* 0x000000ff57577210 */ /* 0x010fca0007ffe1ff */
[----:B-1----:R-:W-:Y:S01]  /*0f10*/  IMAD R87, R3, R87, UR5 ;  /* 0x0000000503577e24 */ /* 0x002fe2000f8e0257 */
[----:B---3--:R-:W-:-:S05]  /*0f20*/  IADD3 R86, PT, PT, -R86, RZ, RZ ;  /* 0x000000ff56567210 */ /* 0x008fca0007ffe1ff */
[----:B--2---:R-:W-:Y:S01]  /*0f30*/  IMAD R86, R2, R86, UR4 ;  /* 0x0000000402567e24 */ /* 0x004fe2000f8e0256 */
[----:B------:R-:W-:Y:S06]  /*0f40*/  @!P0 BRA `(.L_x_15) ;  /* 0x0000000000b88947 */ /* 0x000fec0003800000 */
[----:B------:R-:W1:Y:S01]  /*0f50*/  LDC.64 R4, c[0x0][0xb18] ;  /* 0x0002c600ff047b82 */ /* 0x000e620000000a00 */
[----:B------:R-:W-:-:S07]  /*0f60*/  ISETP.NE.AND P0, PT, R10, 0x1, PT ;  /* 0x000000010a00780c */ /* 0x000fce0003f05270 */
[----:B------:R-:W2:Y:S08]  /*0f70*/  LDC R9, c[0x0][0xb0c] ;  /* 0x0002c300ff097b82 */ /* 0x000eb00000000800 */
[----:B------:R-:W3:Y:S08]  /*0f80*/  LDC R12, c[0x0][0x370] ;  /* 0x0000dc00ff0c7b82 */ /* 0x000ef00000000800 */
[----:B------:R-:W4:Y:S01]  /*0f90*/  LDC R11, c[0x0][0x374] ;  /* 0x0000dd00ff0b7b82 */ /* 0x000f220000000800 */
[----:B-1----:R-:W-:-:S07]  /*0fa0*/  ISETP.NE.AND P1, PT, R4, 0x1, PT ;  /* 0x000000010400780c */ /* 0x002fce0003f25270 */
[----:B------:R-:W3:Y:S01]  /*0fb0*/  LDC.64 R6, c[0x0][0xb10] ;  /* 0x0002c400ff067b82 */ /* 0x000ee20000000a00 */
[----:B--2---:R-:W-:-:S07]  /*0fc0*/  ISETP.NE.AND P2, PT, R9, 0x1, PT ;  /* 0x000000010900780c */ /* 0x004fce0003f45270 */
[----:B------:R-:W1:Y:S08]  /*0fd0*/  LDC R8, c[0x0][0xb20] ;  /* 0x0002c800ff087b82 */ /* 0x000e700000000800 */
[----:B------:R-:W2:Y:S01]  /*0fe0*/  LDC.64 R2, c[0x0][0xb28] ;  /* 0x0002ca00ff027b82 */ /* 0x000ea20000000a00 */
[----:B----4-:R-:W-:-:S04]  /*0ff0*/  IMAD.HI.U32 R13, R11, R5, RZ ;  /* 0x000000050b0d7227 */ /* 0x010fc800078e00ff */
[----:B------:R-:W-:-:S04]  /*1000*/  IMAD.HI.U32 R5, R14, R5, RZ ;  /* 0x000000050e057227 */ /* 0x000fc800078e00ff */
[----:B---3--:R-:W-:-:S05]  /*1010*/  IMAD.HI.U32 R16, R12, R6, RZ ;  /* 0x000000060c107227 */ /* 0x008fca00078e00ff */
[-C--:B------:R-:W-:Y:S01]  /*1020*/  @P2 SHF.R.U32.HI R12, RZ, R7.reuse, R16 ;  /* 0x00000007ff0c2219 */ /* 0x080fe20000011610 */
[----:B------:R-:W-:Y:S01]  /*1030*/  IMAD.HI.U32 R16, R15, R6, RZ ;  /* 0x000000060f107227 */ /* 0x000fe200078e00ff */
[-C--:B-1----:R-:W-:Y:S02]  /*1040*/  @P1 SHF.R.U32.HI R11, RZ, R8.reuse, R13 ;  /* 0x00000008ff0b1219 */ /* 0x082fe4000001160d */
[----:B------:R-:W-:Y:S02]  /*1050*/  SHF.R.U32.HI R5, RZ, R8, R5 ;  /* 0x00000008ff057219 */ /* 0x000fe40000011605 */
[----:B------:R-:W-:Y:S02]  /*1060*/  SHF.R.U32.HI R16, RZ, R7, R16 ;  /* 0x00000007ff107219 */ /* 0x000fe40000011610 */
[----:B------:R-:W-:Y:S01]  /*1070*/  SEL R5, R14, R5, !P1 ;  /* 0x000000050e057207 */ /* 0x000fe20004800000 */
[----:B--2---:R-:W-:Y:S01]  /*1080*/  IMAD.HI.U32 R13, R11, R2, RZ ;  /* 0x000000020b0d7227 */ /* 0x004fe200078e00ff */
[----:B------:R-:W-:-:S03]  /*1090*/  SEL R16, R15, R16, !P2 ;  /* 0x000000100f107207 */ /* 0x000fc60005000000 */
[----:B------:R-:W-:Y:S01]  /*10a0*/  IMAD.HI.U32 R6, R12, R2, RZ ;  /* 0x000000020c067227 */ /* 0x000fe200078e00ff */
[----:B------:R-:W-:-:S04]  /*10b0*/  @P0 SHF.R.U32.HI R11, RZ, R3, R13 ;  /* 0x00000003ff0b0219 */ /* 0x000fc8000001160d */
[----:B------:R-:W-:Y:S01]  /*10c0*/  @P0 SHF.R.U32.HI R12, RZ, R3, R6 ;  /* 0x00000003ff0c0219 */ /* 0x000fe20000011606 */
[----:B------:R-:W-:-:S04]  /*10d0*/  IMAD R11, R11, R10, RZ ;  /* 0x0000000a0b0b7224 */ /* 0x000fc800078e02ff */
[----:B------:R-:W-:Y:S01]  /*10e0*/  IMAD R6, R12, R10, RZ ;  /* 0x0000000a0c067224 */ /* 0x000fe200078e02ff */
[----:B------:R-:W-:-:S04]  /*10f0*/  ISETP.GE.AND P1, PT, R5, R11, PT ;  /* 0x0000000b0500720c */ /* 0x000fc80003f26270 */
[----:B------:R-:W-:Y:S01]  /*1100*/  ISETP.GE.OR P1, PT, R16, R6, P1 ;  /* 0x000000061000720c */ /* 0x000fe20000f26670 */
[----:B------:R-:W-:-:S05]  /*1110*/  IMAD.HI.U32 R6, R5, R2, RZ ;  /* 0x0000000205067227 */ /* 0x000fca00078e00ff */
[----:B------:R-:W-:-:S04]  /*1120*/  SHF.R.U32.HI R6, RZ, R3, R6 ;  /* 0x00000003ff067219 */ /* 0x000fc80000011606 */
[----:B------:R-:W-:-:S03]  /*1130*/  SEL R6, R5, R6, !P0 ;  /* 0x0000000605067207 */ /* 0x000fc60004000000 */
[----:B------:R-:W-:Y:S01]  /*1140*/  @!P1 IMAD.HI.U32 R7, R16, R2, RZ ;  /* 0x0000000210079227 */ /* 0x000fe200078e00ff */
[----:B------:R-:W-:-:S04]  /*1150*/  IADD3 R2, PT, PT, -R6, RZ, RZ ;  /* 0x000000ff06027210 */ /* 0x000fc80007ffe1ff */
[----:B------:R-:W-:Y:S01]  /*1160*/  @!P1 SHF.R.U32.HI R3, RZ, R3, R7 ;  /* 0x00000003ff039219 */ /* 0x000fe20000011607 */
[----:B------:R-:W-:Y:S01]  /*1170*/  IMAD R2, R10, R2, R5 ;  /* 0x000000020a027224 */ /* 0x000fe200078e0205 */
[----:B------:R-:W-:Y:S02]  /*1180*/  IADD3 R7, PT, PT, -R5, RZ, RZ ;  /* 0x000000ff05077210 */ /* 0x000fe40007ffe1ff */
[----:B------:R-:W-:-:S03]  /*1190*/  @!P1 SEL R3, R16, R3, !P0 ;  /* 0x0000000310039207 */ /* 0x000fc60004000000 */
[----:B------:R-:W-:Y:S02]  /*11a0*/  IMAD R7, R4, R7, R14 ;  /* 0x0000000704077224 */ /* 0x000fe400078e020e */
[--C-:B------:R-:W-:Y:S02]  /*11b0*/  @!P1 IMAD.IADD R6, R6, 0x1, -R3.reuse ;  /* 0x0000000106069824 */ /* 0x100fe400078e0a03 */
[----:B------:R-:W-:Y:S01]  /*11c0*/  @!P1 IMAD R3, R2, R12, R3 ;  /* 0x0000000c02039224 */ /* 0x000fe200078e0203 */
[----:B------:R-:W-:Y:S01]  /*11d0*/  IADD3 R2, PT, PT, -R16, RZ, RZ ;  /* 0x000000ff10027210 */ /* 0x000fe20007ffe1ff */
[----:B------:R-:W-:Y:S02]  /*11e0*/  @!P1 IMAD R5, R6, R10, R16 ;  /* 0x0000000a06059224 */ /* 0x000fe400078e0210 */
[----:B------:R-:W-:Y:S02]  /*11f0*/  @!P1 IMAD.MOV.U32 R16, RZ, RZ, R3 ;  /* 0x000000ffff109224 */ /* 0x000fe400078e0003 */
[----:B------:R-:W-:-:S02]  /*1200*/  IMAD R2, R9, R2, R15 ;  /* 0x0000000209027224 */ /* 0x000fc400078e020f */
[----:B------:R-:W-:Y:S02]  /*1210*/  IMAD R14, R5, R4, R7 ;  /* 0x00000004050e7224 */ /* 0x000fe400078e0207 */
[----:B------:R-:W-:Y:S02]  /*1220*/  IMAD R15, R16, R9, R2 ;  /* 0x00000009100f7224 */ /* 0x000fe400078e0202 */
.L_x_15:
[----:B------:R-:W1:Y:S01]  /*1230*/  LDCU UR4, c[0x0][0xb30] ;  /* 0x00016600ff0477ac */ /* 0x000e620008000800 */
[----:B------:R-:W2:Y:S08]  /*1240*/  S2UR UR37, SR_CgaCtaId ;  /* 0x00000000002579c3 */ /* 0x000eb00000008800 */
[----:B------:R-:W3:Y:S01]  /*1250*/  LDC R40, c[0x0][0xb24] ;  /* 0x0002c900ff287b82 */ /* 0x000ee20000000800 */
[----:B-1----:R-:W-:-:S09]  /*1260*/  UISETP.NE.AND UP1, UPT, UR4, 0x1, UPT ;  /* 0x000000010400788c */ /* 0x002fd2000bf25270 */
[----:B--2---:R-:W-:Y:S05]  /*1270*/  BRA.U UP1, `(.L_x_16) ;  /* 0x0000000101407547 */ /* 0x004fea000b800000 */
[----:B------:R-:W1:Y:S08]  /*1280*/  LDC.64 R4, c[0x0][0xb10] ;  /* 0x0002c400ff047b82 */ /* 0x000e700000000a00 */
[----:B------:R-:W2:Y:S08]  /*1290*/  LDC.64 R2, c[0x0][0xb18] ;  /* 0x0002c600ff027b82 */ /* 0x000eb00000000a00 */
[----:B------:R-:W4:Y:S08]  /*12a0*/  LDC R6, c[0x0][0xb20] ;  /* 0x0002c800ff067b82 */ /* 0x000f300000000800 */
[----:B------:R-:W3:Y:S01]  /*12b0*/  LDC R7, c[0x0][0xb0c] ;  /* 0x0002c300ff077b82 */ /* 0x000ee20000000800 */
[----:B-1----:R-:W-:-:S05]  /*12c0*/  IMAD.HI.U32 R4, R15, R4, RZ ;  /* 0x000000040f047227 */ /* 0x002fca00078e00ff */
[----:B------:R-:W-:Y:S01]  /*12d0*/  SHF.R.U32.HI R4, RZ, R5, R4 ;  /* 0x00000005ff047219 */ /* 0x000fe20000011604 */
[----:B--2---:R-:W-:Y:S01]  /*12e0*/  IMAD.HI.U32 R3, R14, R3, RZ ;  /* 0x000000030e037227 */ /* 0x004fe200078e00ff */
[----:B------:R-:W-:-:S04]  /*12f0*/  ISETP.NE.AND P0, PT, R2, 0x1, PT ;  /* 0x000000010200780c */ /* 0x000fc80003f05270 */
[----:B----4-:R-:W-:-:S04]  /*1300*/  SHF.R.U32.HI R3, RZ, R6, R3 ;  /* 0x00000006ff037219 */ /* 0x010fc80000011603 */
[----:B------:R-:W-:Y:S02]  /*1310*/  SEL R3, R14, R3, !P0 ;  /* 0x000000030e037207 */ /* 0x000fe40004000000 */
[----:B---3--:R-:W-:-:S04]  /*1320*/  ISETP.NE.AND P1, PT, R7, 0x1, PT ;  /* 0x000000010700780c */ /* 0x008fc80003f25270 */
[----:B------:R-:W-:-:S05]  /*1330*/  SEL R4, R15, R4, !P1 ;  /* 0x000000040f047207 */ /* 0x000fca0004800000 */
[----:B------:R-:W-:Y:S02]  /*1340*/  IMAD.IADD R5, R3, 0x1, -R4 ;  /* 0x0000000103057824 */ /* 0x000fe400078e0a04 */
[----:B------:R-:W-:Y:S02]  /*1350*/  IMAD.IADD R3, R4, 0x1, -R3 ;  /* 0x0000000104037824 */ /* 0x000fe400078e0a03 */
[----:B------:R-:W-:Y:S02]  /*1360*/  IMAD R15, R5, R7, R15 ;  /* 0x00000007050f7224 */ /* 0x000fe400078e020f */
[----:B------:R-:W-:-:S07]  /*1370*/  IMAD R14, R3, R2, R14 ;  /* 0x00000002030e7224 */ /* 0x000fce00078e020e */
.L_x_16:
[----:B------:R-:W-:Y:S01]  /*1380*/  BAR.SYNC.DEFER_BLOCKING 0x0 ;  /* 0x0000000000007b1d */ /* 0x000fe20000010000 */
[----:B------:R-:W-:Y:S01]  /*1390*/  UISETP.NE.AND UP1, UPT, UR8, 0x2, UPT ;  /* 0x000000020800788c */ /* 0x000fe2000bf25270 */
[----:B------:R-:W-:Y:S02]  /*13a0*/  ISETP.NE.OR P5, PT, R0, 0x2, !P5 ;  /* 0x000000020000780c */ /* 0x000fe40006fa5670 */
[----:B------:R-:W-:-:S06]  /*13b0*/  LOP3.LUT R2, R101, 0x1f, RZ, 0xc0, !PT ;  /* 0x0000001f65027812 */ /* 0x000fcc00078ec0ff */
[----:B------:R-:W-:Y:S05]  /*13c0*/  BRA.U UP1, `(.L_x_17) ;  /* 0x0000001101a87547 */ /* 0x000fea000b800000 */
[----:B------:R-:W1:Y:S01]  /*13d0*/  LDCU UR13, c[0x0][0x38c] ;  /* 0x00007180ff0d77ac */ /* 0x000e620008000800 */
[----:B------:R-:W2:Y:S01]  /*13e0*/  LDC R8, c[0x0][0x370] ;  /* 0x0000dc00ff087b82 */ /* 0x000ea20000000800 */
[----:B------:R-:W-:Y:S01]  /*13f0*/  PLOP3.LUT P1, PT, PT, PT, UP2, 0x80, 0x8 ;  /* 0x000000000008781c */ /* 0x000fe20003f2f028 */
[----:B------:R-:W-:Y:S01]  /*1400*/  IMAD.MOV.U32 R17, RZ, RZ, 0x1 ;  /* 0x00000001ff117424 */ /* 0x000fe200078e00ff */
[----:B------:R-:W-:Y:S01]  /*1410*/  ISETP.EQ.OR P4, PT, R2, RZ, P5 ;  /* 0x000000ff0200720c */ /* 0x000fe20002f82670 */
[----:B------:R-:W-:Y:S01]  /*1420*/  IMAD.MOV.U32 R16, RZ, RZ, RZ ;  /* 0x000000ffff107224 */ /* 0x000fe200078e00ff */
[----:B------:R-:W-:Y:S02]  /*1430*/  PLOP3.LUT P1, PT, P1, PT, PT, 0x8, 0x80 ;  /* 0x000000000080781c */ /* 0x000fe40000f2e170 */
[----:B------:R-:W-:Y:S01]  /*1440*/  CS2R R12, SRZ ;  /* 0x00000000000c7805 */ /* 0x000fe2000001ff00 */
[----:B------:R-:W-:Y:S01]  /*1450*/  IMAD.MOV.U32 R11, RZ, RZ, 0x1 ;  /* 0x00000001ff0b7424 */ /* 0x000fe200078e00ff */
[----:B------:R-:W4:Y:S01]  /*1460*/  LDC R0, c[0x0][0x374] ;  /* 0x0000dd00ff007b82 */ /* 0x000f220000000800 */
[----:B------:R-:W2:Y:S01]  /*1470*/  LDCU.64 UR22, c[0x0][0x348] ;  /* 0x00006900ff1677ac */ /* 0x000ea20008000a00 */
[----:B------:R-:W-:Y:S01]  /*1480*/  UMOV UR6, URZ ;  /* 0x000000ff00067c82 */ /* 0x000fe20008000000 */
[----:B-1----:R-:W-:-:S04]  /*1490*/  UIADD3 UR5, UPT, UPT, UR13, 0x3f, URZ ;  /* 0x0000003f0d057890 */ /* 0x002fc8000fffe0ff */
[----:B------:R-:W-:-:S04]  /*14a0*/  USHF.R.S32.HI UR4, URZ, 0x1f, UR5 ;  /* 0x0000001fff047899 */ /* 0x000fc80008011405 */
[----:B------:R-:W-:-:S04]  /*14b0*/  ULEA.HI UR4, UR4, UR5, URZ, 0x6 ;  /* 0x0000000504047291 */ /* 0x000fc8000f8f30ff */
[----:B------:R-:W-:Y:S02]  /*14c0*/  USHF.R.S32.HI UR15, URZ, 0x6, UR4 ;  /* 0x00000006ff0f7899 */ /* 0x000fe40008011404 */
[----:B------:R-:W-:Y:S02]  /*14d0*/  UIADD3 UR4, UPT, UPT, UR13, -0x1, URZ ;  /* 0xffffffff0d047890 */ /* 0x000fe4000fffe0ff */
[----:B------:R-:W-:Y:S02]  /*14e0*/  UISETP.LT.U32.AND UP0, UPT, UR15, 0x5, UPT ;  /* 0x000000050f00788c */ /* 0x000fe4000bf01070 */
[----:B------:R-:W-:Y:S02]  /*14f0*/  UISETP.GE.U32.AND UP1, UPT, UR4, -0x7f, UPT ;  /* 0xffffff810400788c */ /* 0x000fe4000bf26070 */
[----:B------:R-:W-:Y:S02]  /*1500*/  USEL UR14, UR15, 0x5, UP0 ;  /* 0x000000050f0e7887 */ /* 0x000fe40008000000 */
[----:B------:R-:W-:-:S02]  /*1510*/  UIADD3 UR13, UPT, UPT, UR13, 0x7e, URZ ;  /* 0x0000007e0d0d7890 */ /* 0x000fc4000fffe0ff */
[----:B------:R-:W-:Y:S02]  /*1520*/  UIADD3 UR5, UPT, UPT, UR14, -0x1, URZ ;  /* 0xffffffff0e057890 */ /* 0x000fe4000fffe0ff */
[----:B------:R-:W-:-:S03]  /*1530*/  UIADD3 UR7, UPT, UPT, UR15, -UR14, URZ ;  /* 0x8000000e0f077290 */ /* 0x000fc6000fffe0ff */
[----:B------:R-:W-:-:S04]  /*1540*/  @UP1 UIADD3 UR5, UPT, UPT, UR14, URZ, URZ ;  /* 0x000000ff0e051290 */ /* 0x000fc8000fffe0ff */
[----:B--2---:R-:W-:-:S12]  /*1550*/  UIADD3 UR5, UPT, UPT, UR5, 0x1, URZ ;  /* 0x0000000105057890 */ /* 0x004fd8000fffe0ff */
.L_x_35:
[----:B------:R-:W-:Y:S01]  /*1560*/  UISETP.NE.AND UP0, UPT, UR37, URZ, UPT ;  /* 0x000000ff2500728c */ /* 0x000fe2000bf05270 */
[----:B------:R-:W1:Y:S08]  /*1570*/  S2UR UR37, SR_CgaCtaId ;  /* 0x00000000002579c3 */ /* 0x000e700000008800 */
[----:B------:R-:W-:Y:S05]  /*1580*/  BRA.U UP0, `(.L_x_18) ;  /* 0x0000000100347547 */ /* 0x000fea000b800000 */
[----:B------:R-:W2:Y:S01]  /*1590*/  S2R R2, SR_CgaCtaId ;  /* 0x0000000000027919 */ /* 0x000ea20000008800 */
[----:B------:R-:W-:-:S04]  /*15a0*/  MOV R3, 0x400 ;  /* 0x0000040000037802 */ /* 0x000fc80000000f00 */
[----:B--2---:R-:W-:Y:S02]  /*15b0*/  LEA R2, R2, R3, 0x18 ;  /* 0x0000000302027211 */ /* 0x004fe400078ec0ff */
[----:B------:R-:W-:-:S03]  /*15c0*/  SHF.L.U32 R3, R11, 0x1f, RZ ;  /* 0x0000001f0b037819 */ /* 0x000fc600000006ff */
[----:B------:R-:W-:-:S04]  /*15d0*/  IMAD R2, R12, 0x8, R2 ;  /* 0x000000080c027824 */ /* 0x000fc800078e0202 */
[----:B------:R-:W2:Y:S02]  /*15e0*/  SYNCS.PHASECHK.TRANS64.TRYWAIT P0, [R2+URZ+0x110], R3 ;  /* 0x00011003020075a7 */ /* 0x000ea400080011ff */
[----:B--2---:R-:W-:Y:S05]  /*15f0*/  @!P0 BRA `(.L_x_19) ;  /* 0x0000007800008947 */ /* 0x004fea0003800000 */
.L_x_132:
[----:B------:R-:W-:Y:S01]  /*1600*/  VIADD R12, R12, 0x1 ;  /* 0x000000010c0c7836 */ /* 0x000fe20000000000 */
[----:B------:R2:W-:Y:S04]  /*1610*/  SYNCS.ARRIVE.TRANS64.A1T0 RZ, [R2+URZ+0x100], RZ ;  /* 0x000100ff02ff79a7 */ /* 0x0005e800081000ff */
[----:B------:R-:W-:-:S04]  /*1620*/  ISETP.NE.AND P0, PT, R12, 0x2, PT ;  /* 0x000000020c00780c */ /* 0x000fc80003f05270 */
[----:B------:R-:W-:Y:S02]  /*1630*/  SEL R12, R12, RZ, P0 ;  /* 0x000000ff0c0c7207 */ /* 0x000fe40000000000 */
[----:B--2---:R-:W-:-:S04]  /*1640*/  SEL R2, RZ, 0x1, P0 ;  /* 0x00000001ff027807 */ /* 0x004fc80000000000 */
[----:B------:R-:W-:-:S07]  /*1650*/  LOP3.LUT R11, R11, R2, RZ, 0x3c, !PT ;  /* 0x000000020b0b7212 */ /* 0x000fce00078e3cff */
.L_x_18:
[----:B------:R-:W-:Y:S01]  /*1660*/  UMOV UR4, 0x400 ;  /* 0x0000040000047882 */ /* 0x000fe20000000000 */
[----:B------:R-:W-:Y:S01]  /*1670*/  SHF.L.U32 R2, R17, 0x1f, RZ ;  /* 0x0000001f11027819 */ /* 0x000fe200000006ff */
[----:B-1----:R-:W-:Y:S01]  /*1680*/  ULEA UR4, UR37, UR4, 0x18 ;  /* 0x0000000425047291 */ /* 0x002fe2000f8ec0ff */
[----:B------:R-:W-:Y:S01]  /*1690*/  R2UR UR34, R15 ;  /* 0x000000000f2272ca */ /* 0x000fe200000e0000 */
[----:B------:R-:W-:Y:S01]  /*16a0*/  UISETP.GE.U32.AND UP0, UPT, UR13, 0x7f, UPT ;  /* 0x0000007f0d00788c */ /* 0x000fe2000bf06070 */
[----:B------:R-:W-:Y:S01]  /*16b0*/  R2UR UR11, R14 ;  /* 0x000000000e0b72ca */ /* 0x000fe200000e0000 */
[----:B------:R-:W-:Y:S01]  /*16c0*/  ULEA UR8, UR6, UR4, 0x3 ;  /* 0x0000000406087291 */ /* 0x000fe2000f8e18ff */
[----:B------:R-:W-:-:S08]  /*16d0*/  UMOV UR21, URZ ;  /* 0x000000ff00157c82 */ /* 0x000fd00008000000 */
[----:B------:R1:W2:Y:S01]  /*16e0*/  SYNCS.PHASECHK.TRANS64.TRYWAIT P0, [UR8+0x28], R2 ;  /* 0x00002802ff0075a7 */ /* 0x0002a20008001108 */
[----:B------:R-:W-:Y:S02]  /*16f0*/  USHF.L.U32 UR34, UR34, 0x7, URZ ;  /* 0x0000000722227899 */ /* 0x000fe400080006ff */
[----:B------:R-:W-:Y:S01]  /*1700*/  USHF.L.U32 UR11, UR11, 0x7, URZ ;  /* 0x000000070b0b7899 */ /* 0x000fe200080006ff */
[----:B------:R-:W-:Y:S11]  /*1710*/  BRA.U !UP0, `(.L_x_20) ;  /* 0x0000000108bc7547 */ /* 0x000ff6000b800000 */
[----:B------:R-:W-:Y:S01]  /*1720*/  UIADD3 UR18, UPT, UPT, UR34, 0x40, URZ ;  /* 0x0000004022127890 */ /* 0x000fe2000fffe0ff */
[----:B------:R-:W-:Y:S01]  /*1730*/  UMOV UR24, URZ ;  /* 0x000000ff00187c82 */ /* 0x000fe20008000000 */
[----:B------:R-:W-:-:S10]  /*1740*/  UMOV UR25, UR6 ;  /* 0x0000000600197c82 */ /* 0x000fd40008000000 */
.L_x_25:
[----:B-1----:R-:W-:Y:S01]  /*1750*/  ULEA UR33, UR25, UR4, 0x3 ;  /* 0x0000000419217291 */ /* 0x002fe2000f8e18ff */
[----:B--2---:R-:W-:Y:S01]  /*1760*/  @!P5 MOV R3, 0x8000 ;  /* 0x000080000003d802 */ /* 0x004fe20000000f00 */
[----:B--2---:R-:W-:Y:S10]  /*1770*/  @P0 BRA `(.L_x_21) ;  /* 0x00000000000c0947 */ /* 0x004ff40003800000 */
[----:B------:R-:W-:-:S04]  /*1780*/  SHF.L.U32 R4, R17, 0x1f, RZ ;  /* 0x0000001f11047819 */ /* 0x000fc800000006ff */
[----:B------:R-:W2:Y:S02]  /*1790*/  SYNCS.PHASECHK.TRANS64.TRYWAIT P0, [UR33+0x28], R4 ;  /* 0x00002804ff0075a7 */ /* 0x000ea40008001121 */
[----:B--2---:R-:W-:Y:S05]  /*17a0*/  @!P0 BRA `(.L_x_22) ;  /* 0x0000007400a88947 */ /* 0x004fea0003800000 */
.L_x_21:
[----:B------:R2:W-:Y:S01]  /*17b0*/  @!P5 SYNCS.ARRIVE.TRANS64 RZ, [UR33], R3 ;  /* 0x00000003ffffd9a7 */ /* 0x0005e20008000021 */
[----:B------:R-:W-:Y:S04]  /*17c0*/  BSSY.RECONVERGENT B0, `(.L_x_23) ;  /* 0x0000003000007945 */ /* 0x000fe80003800200 */
[----:B------:R-:W-:Y:S05]  /*17d0*/  @P4 BRA `(.L_x_24) ;  /* 0x0000000000044947 */ /* 0x000fea0003800000 */
[----:B------:R-:W-:Y:S05]  /*17e0*/  BPT.TRAP 0x1 ;  /* 0x000000040000795c */ /* 0x000fea0000300000 */
.L_x_24:
[----:B------:R-:W-:Y:S05]  /*17f0*/  BSYNC.RECONVERGENT B0 ;  /* 0x0000000000007941 */ /* 0x000fea0003800200 */
.L_x_23:
[----:B------:R-:W-:Y:S02]  /*1800*/  UIADD3 UR6, UPT, UPT, UR25, 0x1, URZ ;  /* 0x0000000119067890 */ /* 0x000fe4000fffe0ff */
[----:B------:R-:W-:Y:S02]  /*1810*/  UIADD3 UR30, UP1, UPT, UR22, 0x80, URZ ;  /* 0x00000080161e7890 */ /* 0x000fe4000ff3e0ff */
[----:B------:R-:W-:Y:S02]  /*1820*/  UISETP.NE.AND UP0, UPT, UR6, 0x5, UPT ;  /* 0x000000050600788c */ /* 0x000fe4000bf05270 */
[----:B------:R-:W-:Y:S02]  /*1830*/  USHF.L.U32 UR35, UR24, 0x6, URZ ;  /* 0x0000000618237899 */ /* 0x000fe400080006ff */
[----:B------:R-:W-:Y:S02]  /*1840*/  USEL UR9, URZ, 0x1, UP0 ;  /* 0x00000001ff097887 */ /* 0x000fe40008000000 */
[----:B------:R-:W-:-:S02]  /*1850*/  USEL UR6, UR6, URZ, UP0 ;  /* 0x000000ff06067287 */ /* 0x000fc40008000000 */
[----:B------:R-:W-:Y:S02]  /*1860*/  UIADD3 UR28, UP0, UPT, UR22, 0x180, URZ ;  /* 0x00000180161c7890 */ /* 0x000fe4000ff1e0ff */
[----:B------:R-:W-:Y:S01]  /*1870*/  ULEA UR8, UR6, UR4, 0x3 ;  /* 0x0000000406087291 */ /* 0x000fe2000f8e18ff */
[----:B------:R-:W-:Y:S01]  /*1880*/  LOP3.LUT R17, R17, UR9, RZ, 0x3c, !PT ;  /* 0x0000000911117c12 */ /* 0x000fe2000f8e3cff */
[----:B------:R-:W-:Y:S02]  /*1890*/  UIADD3.X UR31, UPT, UPT, URZ, UR23, URZ, UP1, !UPT ;  /* 0x00000017ff1f7290 */ /* 0x000fe40008ffe4ff */
[----:B------:R-:W-:Y:S01]  /*18a0*/  UIADD3.X UR29, UPT, UPT, URZ, UR23, URZ, UP0, !UPT ;  /* 0x00000017ff1d7290 */ /* 0x000fe200087fe4ff */
[----:B-1----:R-:W-:Y:S01]  /*18b0*/  SHF.L.U32 R2, R17, 0x1f, RZ ;  /* 0x0000001f11027819 */ /* 0x002fe200000006ff */
[----:B------:R-:W-:Y:S01]  /*18c0*/  UMOV UR26, 0x0 ;  /* 0x00000000001a7882 */ /* 0x000fe20000000000 */
[----:B------:R-:W-:Y:S01]  /*18d0*/  UMOV UR27, 0x10000000 ;  /* 0x10000000001b7882 */ /* 0x000fe20000000000 */
[----:B------:R-:W-:Y:S01]  /*18e0*/  UMOV UR17, UR33 ;  /* 0x0000002100117c82 */ /* 0x000fe20008000000 */
[----:B------:R1:W1:Y:S01]  /*18f0*/  SYNCS.PHASECHK.TRANS64.TRYWAIT P0, [UR8+0x28], R2 ;  /* 0x00002802ff0075a7 */ /* 0x0002620008001108 */
[----:B------:R-:W-:Y:S01]  /*1900*/  ULEA UR8, UR25, UR4, 0xe ;  /* 0x0000000419087291 */ /* 0x000fe2000f8e70ff */
[----:B------:R-:W-:Y:S01]  /*1910*/  UMOV UR20, UR36 ;  /* 0x0000002400147c82 */ /* 0x000fe20008000000 */
[----:B------:R-:W-:-:S02]  /*1920*/  UMOV UR19, UR35 ;  /* 0x0000002300137c82 */ /* 0x000fc40008000000 */
[----:B------:R-:W-:Y:S02]  /*1930*/  UIADD3 UR32, UPT, UPT, UR8, 0x8400, URZ ;  /* 0x0000840008207890 */ /* 0x000fe4000fffe0ff */
[----:B------:R-:W-:Y:S02]  /*1940*/  UIADD3 UR16, UPT, UPT, UR8, 0xa400, URZ ;  /* 0x0000a40008107890 */ /* 0x000fe4000fffe0ff */
[----:B------:R-:W-:Y:S01]  /*1950*/  UIADD3 UR8, UPT, UPT, UR8, 0x1c400, URZ ;  /* 0x0001c40008087890 */ /* 0x000fe2000fffe0ff */
[----:B------:R-:W-:Y:S01]  /*1960*/  UMOV UR12, UR36 ;  /* 0x00000024000c7c82 */ /* 0x000fe20008000000 */
[----:B------:R-:W-:Y:S01]  /*1970*/  UMOV UR9, UR33 ;  /* 0x0000002100097c82 */ /* 0x000fe20008000000 */
[----:B------:R-:W-:Y:S02]  /*1980*/  UMOV UR10, UR35 ;  /* 0x00000023000a7c82 */ /* 0x000fe40008000000 */
[----:B------:R1:W-:Y:S01]  /*1990*/  UTMALDG.3D [UR32], [UR30], desc[UR26] ;  /* 0x00001a201e0075b4 */ /* 0x0003e20008011000 */
[----:B------:R-:W-:Y:S01]  /*19a0*/  UIADD3 UR24, UPT, UPT, UR24, 0x1, URZ ;  /* 0x0000000118187890 */ /* 0x000fe2000fffe0ff */
[----:B------:R-:W-:Y:S01]  /*19b0*/  UMOV UR21, UR5 ;  /* 0x0000000500157c82 */ /* 0x000fe20008000000 */
[----:B------:R-:W-:-:S02]  /*19c0*/  UMOV UR25, UR6 ;  /* 0x0000000600197c82 */ /* 0x000fc40008000000 */
[----:B------:R-:W-:Y:S01]  /*19d0*/  UISETP.NE.AND UP0, UPT, UR24, UR5, UPT ;  /* 0x000000051800728c */ /* 0x000fe2000bf05270 */
[----:B------:R1:W-:Y:S01]  /*19e0*/  UTMALDG.3D [UR16], [UR30], desc[UR26] ;  /* 0x00001a101e0075b4 */ /* 0x0003e20008011000 */
[----:B------:R1:W-:Y:S07]  /*19f0*/  UTMALDG.3D [UR8], [UR28], desc[UR26] ;  /* 0x00001a081c0075b4 */ /* 0x0003ee0008011000 */
[----:B------:R-:W-:Y:S05]  /*1a00*/  BRA.U UP0, `(.L_x_25) ;  /* 0xfffffffd00507547 */ /* 0x000fea000b83ffff */
.L_x_20:
[----:B-1----:R-:W-:Y:S01]  /*1a10*/  ULEA UR8, UR6, UR4, 0x3 ;  /* 0x0000000406087291 */ /* 0x002fe2000f8e18ff */
[----:B------:R-:W-:Y:S01]  /*1a20*/  SHF.L.U32 R2, R17, 0x1f, RZ ;  /* 0x0000001f11027819 */ /* 0x000fe200000006ff */
[----:B------:R-:W-:Y:S01]  /*1a30*/  @!P1 SYNCS.ARRIVE.TRANS64.A1T0 RZ, [UR4+0x98], RZ ;  /* 0x000098ffffff99a7 */ /* 0x000fe20008100004 */
[----:B------:R-:W-:-:S06]  /*1a40*/  UISETP.GT.AND UP0, UPT, UR15, UR14, UPT ;  /* 0x0000000e0f00728c */ /* 0x000fcc000bf04270 */
[----:B--2---:R1:W2:Y:S03]  /*1a50*/  SYNCS.PHASECHK.TRANS64.TRYWAIT P0, [UR8+0x28], R2 ;  /* 0x00002802ff0075a7 */ /* 0x0042a60008001108 */
[----:B------:R-:W-:Y:S05]  /*1a60*/  BRA.U !UP0, `(.L_x_26) ;  /* 0x0000000108c07547 */ /* 0x000fea000b800000 */
[----:B------:R-:W-:Y:S02]  /*1a70*/  UIADD3 UR29, UPT, UPT, UR7, UR21, URZ ;  /* 0x00000015071d7290 */ /* 0x000fe4000fffe0ff */
[----:B------:R-:W-:Y:S01]  /*1a80*/  UIADD3 UR18, UPT, UPT, UR34, 0x40, URZ ;  /* 0x0000004022127890 */ /* 0x000fe2000fffe0ff */
[----:B------:R-:W-:-:S11]  /*1a90*/  UMOV UR35, UR6 ;  /* 0x0000000600237c82 */ /* 0x000fd60008000000 */
.L_x_31:
[----:B-1----:R-:W-:Y:S01]  /*1aa0*/  ULEA UR25, UR35, UR4, 0x3 ;  /* 0x0000000423197291 */ /* 0x002fe2000f8e18ff */
[----:B--2---:R-:W-:Y:S01]  /*1ab0*/  @!P5 MOV R3, 0x8000 ;  /* 0x000080000003d802 */ /* 0x004fe20000000f00 */
[----:B--2---:R-:W-:Y:S10]  /*1ac0*/  @P0 BRA `(.L_x_27) ;  /* 0x00000000000c0947 */ /* 0x004ff40003800000 */
[----:B------:R-:W-:-:S04]  /*1ad0*/  SHF.L.U32 R4, R17, 0x1f, RZ ;  /* 0x0000001f11047819 */ /* 0x000fc800000006ff */
[----:B------:R-:W2:Y:S02]  /*1ae0*/  SYNCS.PHASECHK.TRANS64.TRYWAIT P0, [UR25+0x28], R4 ;  /* 0x00002804ff0075a7 */ /* 0x000ea40008001119 */
[----:B--2---:R-:W-:Y:S05]  /*1af0*/  @!P0 BRA `(.L_x_28) ;  /* 0x0000007000ec8947 */ /* 0x004fea0003800000 */
.L_x_27:
[----:B------:R2:W-:Y:S01]  /*1b00*/  @!P5 SYNCS.ARRIVE.TRANS64 RZ, [UR25], R3 ;  /* 0x00000003ffffd9a7 */ /* 0x0005e20008000019 */
[----:B------:R-:W-:Y:S04]  /*1b10*/  BSSY.RECONVERGENT B0, `(.L_x_29) ;  /* 0x0000003000007945 */ /* 0x000fe80003800200 */
[----:B------:R-:W-:Y:S05]  /*1b20*/  @P4 BRA `(.L_x_30) ;  /* 0x0000000000044947 */ /* 0x000fea0003800000 */
[----:B------:R-:W-:Y:S05]  /*1b30*/  BPT.TRAP 0x1 ;  /* 0x000000040000795c */ /* 0x000fea0000300000 */
.L_x_30:
[----:B------:R-:W-:Y:S05]  /*1b40*/  BSYNC.RECONVERGENT B0 ;  /* 0x0000000000007941 */ /* 0x000fea0003800200 */
.L_x_29:
        /* <DEDUP_REMOVED lines=24> */
[----:B------:R-:W-:Y:S01]  /*1cd0*/  UMOV UR12, UR36 ;  /* 0x00000024000c7c82 */ /* 0x000fe20008000000 */
[----:B------:R-:W-:Y:S01]  /*1ce0*/  UMOV UR9, UR25 ;  /* 0x0000001900097c82 */ /* 0x000fe20008000000 */
[----:B------:R1:W-:Y:S01]  /*1cf0*/  UTMALDG.3D [UR24], [UR38], desc[UR30] ;  /* 0x00001e18260075b4 */ /* 0x0003e20008011000 */
[----:B------:R-:W-:Y:S01]  /*1d00*/  UMOV UR10, UR27 ;  /* 0x0000001b000a7c82 */ /* 0x000fe20008000000 */
[----:B------:R-:W-:Y:S01]  /*1d10*/  UIADD3 UR21, UPT, UPT, UR21, 0x1, URZ ;  /* 0x0000000115157890 */ /* 0x000fe2000fffe0ff */
[----:B------:R-:W-:-:S03]  /*1d20*/  UMOV UR35, UR6 ;  /* 0x0000000600237c82 */ /* 0x000fc60008000000 */
[----:B------:R-:W-:Y:S01]  /*1d30*/  UISETP.NE.AND UP0, UPT, UR21, UR29, UPT ;  /* 0x0000001d1500728c */ /* 0x000fe2000bf05270 */
[----:B------:R1:W-:Y:S01]  /*1d40*/  UTMALDG.3D [UR16], [UR38], desc[UR30] ;  /* 0x00001e10260075b4 */ /* 0x0003e20008011000 */
[----:B------:R1:W-:Y:S07]  /*1d50*/  UTMALDG.3D [UR8], [UR32], desc[UR30] ;  /* 0x00001e08200075b4 */ /* 0x0003ee0008011000 */
[----:B------:R-:W-:Y:S05]  /*1d60*/  BRA.U UP0, `(.L_x_31) ;  /* 0xfffffffd004c7547 */ /* 0x000fea000b83ffff */
.L_x_26:
[C---:B-1----:R-:W-:Y:S01]  /*1d70*/  LEA R2, R16.reuse, UR4, 0x3 ;  /* 0x0000000410027c11 */ /* 0x042fe2000f8e18ff */
[----:B------:R-:W-:Y:S01]  /*1d80*/  NOP ;  /* 0x0000000000007918 */ /* 0x000fe20000000000 */
[----:B--2---:R-:W-:Y:S02]  /*1d90*/  SHF.L.U32 R3, R13, 0x1f, RZ ;  /* 0x0000001f0d037819 */ /* 0x004fe400000006ff */
[----:B------:R-:W-:Y:S02]  /*1da0*/  LEA R4, R16, UR4, 0x4 ;  /* 0x0000000410047c11 */ /* 0x000fe4000f8e20ff */
[----:B------:R-:W1:Y:S02]  /*1db0*/  SYNCS.PHASECHK.TRANS64.TRYWAIT P0, [R2+URZ+0xa0], R3 ;  /* 0x0000a003020075a7 */ /* 0x000e6400080011ff */
[----:B-1----:R-:W-:Y:S05]  /*1dc0*/  @!P0 BRA `(.L_x_32) ;  /* 0x0000007000508947 */ /* 0x002fea0003800000 */
.L_x_135:
[----:B------:R-:W2:Y:S01]  /*1dd0*/  LDS.128 R4, [R4+0x130] ;  /* 0x0001300004047984 */ /* 0x000ea20000000c00 */
[----:B---3--:R-:W-:Y:S01]  /*1de0*/  ISETP.GE.AND P0, PT, R40, 0x1, PT ;  /* 0x000000012800780c */ /* 0x008fe20003f06270 */
[----:B-1----:R-:W-:Y:S01]  /*1df0*/  VIADD R2, R2, 0xb0 ;  /* 0x000000b002027836 */ /* 0x002fe20000000000 */
[----:B------:R-:W-:Y:S01]  /*1e00*/  @!PT LDS RZ, [RZ] ;  /* 0x00000000fffff984 */ /* 0x000fe20000000800 */
[----:B------:R-:W-:Y:S01]  /*1e10*/  @!PT LDS RZ, [RZ] ;  /* 0x00000000fffff984 */ /* 0x000fe20000000800 */
[----:B------:R-:W-:Y:S01]  /*1e20*/  @!PT LDS RZ, [RZ] ;  /* 0x00000000fffff984 */ /* 0x000fe20000000800 */
[----:B------:R-:W-:Y:S01]  /*1e30*/  @!PT LDS RZ, [RZ] ;  /* 0x00000000fffff984 */ /* 0x000fe20000000800 */
[----:B------:R1:W-:Y:S06]  /*1e40*/  MEMBAR.ALL.CTA ;  /* 0x0000000000007992 */ /* 0x0003ec0000008000 */
[----:B-1----:R-:W1:Y:S01]  /*1e50*/  FENCE.VIEW.ASYNC.S ;  /* 0x00000000000073c6 */ /* 0x002e620000000000 */
[----:B------:R-:W-:-:S04]  /*1e60*/  PRMT R2, RZ, 0x654, R2 ;  /* 0x00000654ff027816 */ /* 0x000fc80000000002 */
[----:B-1----:R1:W-:Y:S01]  /*1e70*/  SYNCS.ARRIVE.TRANS64.RED.A1T0 RZ, [R2+URZ], RZ ;  /* 0x000000ff02ff79a7 */ /* 0x0023e200081004ff */
[----:B--2---:R-:W-:-:S13]  /*1e80*/  LOP3.LUT P2, RZ, R6, 0x1, RZ, 0xc0, !PT ;  /* 0x0000000106ff7812 */ /* 0x004fda000784c0ff */
[----:B------:R-:W-:Y:S01]  /*1e90*/  @P2 SHF.R.U32.HI R3, RZ, 0x10, R5 ;  /* 0x00000010ff032819 */ /* 0x000fe20000011605 */
[----:B------:R-:W-:Y:S01]  /*1ea0*/  VOTEU.ANY UP0, P2 ;  /* 0x0000000000ff7886 */ /* 0x000fe20001000100 */
[----:B------:R-:W-:Y:S02]  /*1eb0*/  @P2 MOV R10, R4 ;  /* 0x00000004000a2202 */ /* 0x000fe40000000f00 */
[----:B------:R-:W-:Y:S02]  /*1ec0*/  @P2 R2UR.BROADCAST UR8, R3 ;  /* 0x00000000030822ca */ /* 0x000fe400008e0000 */
[----:B------:R-:W-:-:S11]  /*1ed0*/  @P2 LOP3.LUT R9, R5, 0xffff, RZ, 0xc0, !PT ;  /* 0x0000ffff05092812 */ /* 0x000fd600078ec0ff */
[----:B------:R-:W-:Y:S01]  /*1ee0*/  @UP0 UMOV UR36, UR8 ;  /* 0x0000000800240c82 */ /* 0x000fe20008000000 */
[----:B-1----:R-:W-:Y:S05]  /*1ef0*/  @!P0 BRA `(.L_x_33) ;  /* 0x0000000000b88947 */ /* 0x002fea0003800000 */
[----:B------:R-:W4:Y:S01]  /*1f00*/  LDC.64 R4, c[0x0][0xb18] ;  /* 0x0002c600ff047b82 */ /* 0x000f220000000a00 */
[----:B------:R-:W-:-:S07]  /*1f10*/  ISETP.NE.AND P3, PT, R40, 0x1, PT ;  /* 0x000000012800780c */ /* 0x000fce0003f65270 */
[----:B------:R-:W1:Y:S08]  /*1f20*/  LDC.64 R6, c[0x0][0xb10] ;  /* 0x0002c400ff067b82 */ /* 0x000e700000000a00 */
[----:B------:R-:W2:Y:S08]  /*1f30*/  LDC R14, c[0x0][0xb20] ;  /* 0x0002c800ff0e7b82 */ /* 0x000eb00000000800 */
[----:B------:R-:W3:Y:S01]  /*1f40*/  LDC R15, c[0x0][0xb0c] ;  /* 0x0002c300ff0f7b82 */ /* 0x000ee20000000800 */
[----:B----4-:R-:W-:Y:S01]  /*1f50*/  IMAD.HI.U32 R19, R0, R5, RZ ;  /* 0x0000000500137227 */ /* 0x010fe200078e00ff */
[----:B------:R-:W-:-:S03]  /*1f60*/  ISETP.NE.AND P0, PT, R4, 0x1, PT ;  /* 0x000000010400780c */ /* 0x000fc60003f05270 */
[----:B------:R-:W-:-:S03]  /*1f70*/  IMAD.HI.U32 R5, R9, R5, RZ ;  /* 0x0000000509057227 */ /* 0x000fc600078e00ff */
[----:B------:R-:W4:Y:S01]  /*1f80*/  LDC.64 R2, c[0x0][0xb28] ;  /* 0x0002ca00ff027b82 */ /* 0x000f220000000a00 */
[----:B-1----:R-:W-:-:S04]  /*1f90*/  IMAD.HI.U32 R20, R8, R6, RZ ;  /* 0x0000000608147227 */ /* 0x002fc800078e00ff */
[----:B------:R-:W-:Y:S01]  /*1fa0*/  IMAD.HI.U32 R21, R10, R6, RZ ;  /* 0x000000060a157227 */ /* 0x000fe200078e00ff */
[----:B------:R-:W-:Y:S02]  /*1fb0*/  SHF.R.U32.HI R20, RZ, R7, R20 ;  /* 0x00000007ff147219 */ /* 0x000fe40000011614 */
[-C--:B--2---:R-:W-:Y:S02]  /*1fc0*/  SHF.R.U32.HI R19, RZ, R14.reuse, R19 ;  /* 0x0000000eff137219 */ /* 0x084fe40000011613 */
[----:B------:R-:W-:Y:S02]  /*1fd0*/  SHF.R.U32.HI R5, RZ, R14, R5 ;  /* 0x0000000eff057219 */ /* 0x000fe40000011605 */
[----:B------:R-:W-:Y:S02]  /*1fe0*/  SEL R19, R0, R19, !P0 ;  /* 0x0000001300137207 */ /* 0x000fe40004000000 */
[----:B------:R-:W-:Y:S02]  /*1ff0*/  SHF.R.U32.HI R21, RZ, R7, R21 ;  /* 0x00000007ff157219 */ /* 0x000fe40000011615 */
[----:B---3--:R-:W-:-:S02]  /*2000*/  ISETP.NE.AND P1, PT, R15, 0x1, PT ;  /* 0x000000010f00780c */ /* 0x008fc40003f25270 */
[----:B------:R-:W-:Y:S02]  /*2010*/  SEL R5, R9, R5, !P0 ;  /* 0x0000000509057207 */ /* 0x000fe40004000000 */
[----:B------:R-:W-:Y:S02]  /*2020*/  SEL R20, R8, R20, !P1 ;  /* 0x0000001408147207 */ /* 0x000fe40004800000 */
[----:B------:R-:W-:Y:S01]  /*2030*/  SEL R21, R10, R21, !P1 ;  /* 0x000000150a157207 */ /* 0x000fe20004800000 */
[----:B----4-:R-:W-:-:S04]  /*2040*/  IMAD.HI.U32 R18, R19, R2, RZ ;  /* 0x0000000213127227 */ /* 0x010fc800078e00ff */
        /* <DEDUP_REMOVED lines=10> */
[----:B------:R-:W-:-:S04]  /*20f0*/  @!P0 IMAD.HI.U32 R7, R21, R2, RZ ;  /* 0x0000000215078227 */ /* 0x000fc800078e00ff */
[----:B------:R-:W-:Y:S01]  /*2100*/  IMAD.MOV R2, RZ, RZ, -R6 ;  /* 0x000000ffff027224 */ /* 0x000fe200078e0a06 */
[----:B------:R-:W-:Y:S02]  /*2110*/  @!P0 SHF.R.U32.HI R3, RZ, R3, R7 ;  /* 0x00000003ff038219 */ /* 0x000fe40000011607 */
[----:B------:R-:W-:Y:S01]  /*2120*/  IADD3 R7, PT, PT, -R5, RZ, RZ ;  /* 0x000000ff05077210 */ /* 0x000fe20007ffe1ff */
[----:B------:R-:W-:Y:S01]  /*2130*/  IMAD R2, R40, R2, R5 ;  /* 0x0000000228027224 */ /* 0x000fe200078e0205 */
        /* <DEDUP_REMOVED lines=10> */
.L_x_33:
[----:B------:R-:W1:Y:S02]  /*21e0*/  LDCU UR8, c[0x0][0xb30] ;  /* 0x00016600ff0877ac */ /* 0x000e640008000800 */
[----:B-1----:R-:W-:-:S09]  /*21f0*/  UISETP.NE.AND UP0, UPT, UR8, 0x1, UPT ;  /* 0x000000010800788c */ /* 0x002fd2000bf05270 */
[----:B------:R-:W-:Y:S05]  /*2200*/  BRA.U UP0, `(.L_x_34) ;  /* 0x0000000100407547 */ /* 0x000fea000b800000 */
[----:B------:R-:W1:Y:S08]  /*2210*/  LDC.64 R4, c[0x0][0xb10] ;  /* 0x0002c400ff047b82 */ /* 0x000e700000000a00 */
[----:B------:R-:W2:Y:S08]  /*2220*/  LDC.64 R2, c[0x0][0xb18] ;  /* 0x0002c600ff027b82 */ /* 0x000eb00000000a00 */
[----:B------:R-:W3:Y:S08]  /*2230*/  LDC R6, c[0x0][0xb20] ;  /* 0x0002c800ff067b82 */ /* 0x000ef00000000800 */
[----:B------:R-:W4:Y:S01]  /*2240*/  LDC R7, c[0x0][0xb0c] ;  /* 0x0002c300ff077b82 */ /* 0x000f220000000800 */
[----:B-1----:R-:W-:-:S05]  /*2250*/  IMAD.HI.U32 R4, R10, R4, RZ ;  /* 0x000000040a047227 */ /* 0x002fca00078e00ff */
[----:B------:R-:W-:Y:S01]  /*2260*/  SHF.R.U32.HI R4, RZ, R5, R4 ;  /* 0x00000005ff047219 */ /* 0x000fe20000011604 */
[----:B--2---:R-:W-:Y:S01]  /*2270*/  IMAD.HI.U32 R3, R9, R3, RZ ;  /* 0x0000000309037227 */ /* 0x004fe200078e00ff */
[----:B------:R-:W-:-:S04]  /*2280*/  ISETP.NE.AND P0, PT, R2, 0x1, PT ;  /* 0x000000010200780c */ /* 0x000fc80003f05270 */
[----:B---3--:R-:W-:-:S04]  /*2290*/  SHF.R.U32.HI R3, RZ, R6, R3 ;  /* 0x00000006ff037219 */ /* 0x008fc80000011603 */
[----:B------:R-:W-:Y:S02]  /*22a0*/  SEL R3, R9, R3, !P0 ;  /* 0x0000000309037207 */ /* 0x000fe40004000000 */
[----:B----4-:R-:W-:-:S04]  /*22b0*/  ISETP.NE.AND P1, PT, R7, 0x1, PT ;  /* 0x000000010700780c */ /* 0x010fc80003f25270 */
[----:B------:R-:W-:-:S05]  /*22c0*/  SEL R4, R10, R4, !P1 ;  /* 0x000000040a047207 */ /* 0x000fca0004800000 */
[----:B------:R-:W-:Y:S02]  /*22d0*/  IMAD.IADD R5, R3, 0x1, -R4 ;  /* 0x0000000103057824 */ /* 0x000fe400078e0a04 */
[----:B------:R-:W-:Y:S02]  /*22e0*/  IMAD.IADD R3, R4, 0x1, -R3 ;  /* 0x0000000104037824 */ /* 0x000fe400078e0a03 */
[----:B------:R-:W-:Y:S02]  /*22f0*/  IMAD R10, R5, R7, R10 ;  /* 0x00000007050a7224 */ /* 0x000fe400078e020a */
[----:B------:R-:W-:-:S07]  /*2300*/  IMAD R9, R3, R2, R9 ;  /* 0x0000000203097224 */ /* 0x000fce00078e0209 */
.L_x_34:
[----:B------:R-:W-:Y:S01]  /*2310*/  VIADD R16, R16, 0x1 ;  /* 0x0000000110107836 */ /* 0x000fe20000000000 */
[----:B------:R-:W-:Y:S01]  /*2320*/  PLOP3.LUT P1, PT, PT, PT, PT, 0x80, 0x8 ;  /* 0x000000000008781c */ /* 0x000fe20003f2f070 */
[----:B------:R-:W-:Y:S02]  /*2330*/  IMAD.IADD R15, R10, 0x1, R87 ;  /* 0x000000010a0f7824 */ /* 0x000fe400078e0257 */
[----:B------:R-:W-:Y:S01]  /*2340*/  IMAD.IADD R14, R9, 0x1, R86 ;  /* 0x00000001090e7824 */ /* 0x000fe200078e0256 */
[----:B------:R-:W-:-:S04]  /*2350*/  ISETP.NE.AND P0, PT, R16, 0x2, PT ;  /* 0x000000021000780c */ /* 0x000fc80003f05270 */
[----:B------:R-:W-:Y:S02]  /*2360*/  SEL R2, RZ, 0x1, P0 ;  /* 0x00000001ff027807 */ /* 0x000fe40000000000 */
[----:B------:R-:W-:Y:S02]  /*2370*/  SEL R16, R16, RZ, P0 ;  /* 0x000000ff10107207 */ /* 0x000fe40000000000 */
[----:B------:R-:W-:Y:S01]  /*2380*/  LOP3.LUT R13, R13, R2, RZ, 0x3c, !PT ;  /* 0x000000020d0d7212 */ /* 0x000fe200078e3cff */
[----:B------:R-:W-:Y:S06]  /*2390*/  @P2 BRA `(.L_x_35) ;  /* 0xfffffff000702947 */ /* 0x000fec000383ffff */
[----:B------:R-:W-:Y:S01]  /*23a0*/  UIADD3 UR4, UPT, UPT, UR4, 0x28, URZ ;  /* 0x0000002804047890 */ /* 0x000fe2000fffe0ff */
[----:B------:R-:W-:-:S03]  /*23b0*/  SHF.L.U32 R2, R17, 0x1f, RZ ;  /* 0x0000001f11027819 */ /* 0x000fc600000006ff */
[----:B------:R-:W-:-:S09]  /*23c0*/  ULEA UR5, UR6, UR4, 0x3 ;  /* 0x0000000406057291 */ /* 0x000fd2000f8e18ff */
[----:B------:R-:W1:Y:S02]  /*23d0*/  SYNCS.PHASECHK.TRANS64.TRYWAIT P0, [UR5], R2 ;  /* 0x00000002ff0075a7 */ /* 0x000e640008001105 */
[----:B-1----:R-:W-:Y:S05]  /*23e0*/  @!P0 BRA `(.L_x_36) ;  /* 0x0000006800dc8947 */ /* 0x002fea0003800000 */
.L_x_137:
[----:B------:R-:W-:-:S04]  /*23f0*/  UIADD3 UR6, UPT, UPT, UR6, 0x1, URZ ;  /* 0x0000000106067890 */ /* 0x000fc8000fffe0ff */
[----:B------:R-:W-:-:S04]  /*2400*/  UISETP.NE.AND UP0, UPT, UR6, 0x5, UPT ;  /* 0x000000050600788c */ /* 0x000fc8000bf05270 */
[----:B------:R-:W-:Y:S02]  /*2410*/  USEL UR7, URZ, 0x1, UP0 ;  /* 0x00000001ff077887 */ /* 0x000fe40008000000 */
[----:B------:R-:W-:-:S04]  /*2420*/  USEL UR6, UR6, URZ, UP0 ;  /* 0x000000ff06067287 */ /* 0x000fc80008000000 */
[----:B------:R-:W-:Y:S01]  /*2430*/  ULEA UR5, UR6, UR4, 0x3 ;  /* 0x0000000406057291 */ /* 0x000fe2000f8e18ff */
[----:B-1----:R-:W-:-:S04]  /*2440*/  LOP3.LUT R2, R17, UR7, RZ, 0x3c, !PT ;  /* 0x0000000711027c12 */ /* 0x002fc8000f8e3cff */
[----:B------:R-:W-:-:S04]  /*2450*/  SHF.L.U32 R3, R2, 0x1f, RZ ;  /* 0x0000001f02037819 */ /* 0x000fc800000006ff */
[----:B------:R-:W1:Y:S02]  /*2460*/  SYNCS.PHASECHK.TRANS64.TRYWAIT P0, [UR5], R3 ;  /* 0x00000003ff0075a7 */ /* 0x000e640008001105 */
[----:B-1----:R-:W-:Y:S05]  /*2470*/  @!P0 BRA `(.L_x_37) ;  /* 0x0000006800d08947 */ /* 0x002fea0003800000 */
.L_x_139:
[----:B------:R-:W-:-:S04]  /*2480*/  UIADD3 UR6, UPT, UPT, UR6, 0x1, URZ ;  /* 0x0000000106067890 */ /* 0x000fc8000fffe0ff */
[----:B------:R-:W-:-:S04]  /*2490*/  UISETP.NE.AND UP0, UPT, UR6, 0x5, UPT ;  /* 0x000000050600788c */ /* 0x000fc8000bf05270 */
[----:B------:R-:W-:Y:S02]  /*24a0*/  USEL UR7, URZ, 0x1, UP0 ;  /* 0x00000001ff077887 */ /* 0x000fe40008000000 */
[----:B------:R-:W-:-:S04]  /*24b0*/  USEL UR6, UR6, URZ, UP0 ;  /* 0x000000ff06067287 */ /* 0x000fc80008000000 */
[----:B------:R-:W-:Y:S01]  /*24c0*/  ULEA UR5, UR6, UR4, 0x3 ;  /* 0x0000000406057291 */ /* 0x000fe2000f8e18ff */
[----:B------:R-:W-:-:S04]  /*24d0*/  LOP3.LUT R2, R2, UR7, RZ, 0x3c, !PT ;  /* 0x0000000702027c12 */ /* 0x000fc8000f8e3cff */
[----:B-1----:R-:W-:-:S04]  /*24e0*/  SHF.L.U32 R3, R2, 0x1f, RZ ;  /* 0x0000001f02037819 */ /* 0x002fc800000006ff */
[----:B------:R-:W1:Y:S02]  /*24f0*/  SYNCS.PHASECHK.TRANS64.TRYWAIT P0, [UR5], R3 ;  /* 0x00000003ff0075a7 */ /* 0x000e640008001105 */
[----:B-1----:R-:W-:Y:S05]  /*2500*/  @!P0 BRA `(.L_x_38) ;  /* 0x0000006800c48947 */ /* 0x002fea0003800000 */
.L_x_141:
        /* <DEDUP_REMOVED lines=9> */
.L_x_143:
[----:B------:R-:W-:-:S04]  /*25a0*/  UIADD3 UR6, UPT, UPT, UR6, 0x1, URZ ;  /* 0x0000000106067890 */ /* 0x000fc8000fffe0ff */
[----:B------:R-:W-:-:S04]  /*25b0*/  UISETP.NE.AND UP0, UPT, UR6, 0x5, UPT ;  /* 0x000000050600788c */ /* 0x000fc8000bf05270 */
[----:B------:R-:W-:Y:S02]  /*25c0*/  USEL UR5, URZ, 0x1, UP0 ;  /* 0x00000001ff057887 */ /* 0x000fe40008000000 */
[----:B------:R-:W-:-:S04]  /*25d0*/  USEL UR6, UR6, URZ, UP0 ;  /* 0x000000ff06067287 */ /* 0x000fc80008000000 */
[----:B------:R-:W-:Y:S01]  /*25e0*/  ULEA UR6, UR6, UR4, 0x3 ;  /* 0x0000000406067291 */ /* 0x000fe2000f8e18ff */
[----:B------:R-:W-:-:S04]  /*25f0*/  LOP3.LUT R2, R2, UR5, RZ, 0x3c, !PT ;  /* 0x0000000502027c12 */ /* 0x000fc8000f8e3cff */
[----:B------:R-:W-:Y:S01]  /*2600*/  SHF.L.U32 R2, R2, 0x1f, RZ ;  /* 0x0000001f02027819 */ /* 0x000fe200000006ff */
[----:B-1--4-:R-:W-:-:S07]  /*2610*/  IMAD.U32 R0, RZ, RZ, UR6 ;  /* 0x00000006ff007e24 */ /* 0x012fce000f8e00ff */
.L_x_40:
[----:B-1----:R1:W2:Y:S02]  /*2620*/  SYNCS.PHASECHK.TRANS64.TRYWAIT P0, [R0+URZ], R2 ;  /* 0x00000002000075a7 */ /* 0x0022a400080011ff */
[----:B--2---:R-:W-:Y:S05]  /*2630*/  @!P0 NANOSLEEP.SYNCS 0x989680 ;  /* 0x009896800000895d */ /* 0x004fea0003900000 */
[----:B------:R-:W2:Y:S02]  /*2640*/  @!P0 SYNCS.PHASECHK.TRANS64 P0, [R0+URZ], R2 ;  /* 0x00000002000085a7 */ /* 0x000ea400080010ff */
[----:B--2---:R-:W-:Y:S05]  /*2650*/  @P0 EXIT ;  /* 0x000000000000094d */ /* 0x004fea0003800000 */
[----:B------:R-:W-:Y:S05]  /*2660*/  BRA `(.L_x_40) ;  /* 0xfffffffc00ec7947 */ /* 0x000fea000383ffff */
.L_x_17:
[----:B------:R-:W-:-:S04]  /*2670*/  UISETP.NE.AND UP1, UPT, UR37, URZ, UPT ;  /* 0x000000ff2500728c */ /* 0x000fc8000bf25270 */
[----:B------:R-:W-:-:S09]  /*2680*/  UISETP.NE.OR UP1, UPT, UR8, 0x1, UP1 ;  /* 0x000000010800788c */ /* 0x000fd20008f25670 */
[----:B------:R-:W-:Y:S05]  /*2690*/  BRA.U UP1, `(.L_x_41) ;  /* 0x0000000501487547 */ /* 0x000fea000b800000 */
[----:B------:R-:W-:Y:S01]  /*26a0*/  ISETP.NE.AND P2, PT, R2, RZ, PT ;  /* 0x000000ff0200720c */ /* 0x000fe20003f45270 */
[----:B------:R-:W-:Y:S01]  /*26b0*/  IMAD.MOV.U32 R12, RZ, RZ, 0x1 ;  /* 0x00000001ff0c7424 */ /* 0x000fe200078e00ff */
[----:B------:R-:W-:Y:S02]  /*26c0*/  CS2R R10, SRZ ;  /* 0x00000000000a7805 */ /* 0x000fe4000001ff00 */
[----:B------:R-:W-:Y:S01]  /*26d0*/  CS2R R8, SRZ ;  /* 0x0000000000087805 */ /* 0x000fe2000001ff00 */
[----:B------:R-:W-:Y:S01]  /*26e0*/  UMOV UR4, 0x400 ;  /* 0x0000040000047882 */ /* 0x000fe20000000000 */
[----:B------:R-:W-:Y:S01]  /*26f0*/  UMOV UR6, URZ ;  /* 0x000000ff00067c82 */ /* 0x000fe20008000000 */
[----:B------:R-:W-:-:S12]  /*2700*/  ULEA UR37, UR37, UR4, 0x18 ;  /* 0x0000000425257291 */ /* 0x000fd8000f8ec0ff */
.L_x_45:
[----:B------:R-:W-:Y:S02]  /*2710*/  LEA R0, R8, UR37, 0x3 ;  /* 0x0000002508007c11 */ /* 0x000fe4000f8e18ff */
[----:B------:R-:W-:-:S03]  /*2720*/  SHF.L.U32 R4, R9, 0x1f, RZ ;  /* 0x0000001f09047819 */ /* 0x000fc600000006ff */
[----:B------:R-:W-:Y:S01]  /*2730*/  VIADD R5, R0, 0x110 ;  /* 0x0000011000057836 */ /* 0x000fe20000000000 */
[----:B------:R-:W1:Y:S02]  /*2740*/  SYNCS.PHASECHK.TRANS64.TRYWAIT P0, [R0+URZ+0x100], R4 ;  /* 0x00010004000075a7 */ /* 0x000e6400080011ff */
[----:B-1----:R-:W-:Y:S05]  /*2750*/  @!P0 BRA `(.L_x_42) ;  /* 0x0000006800608947 */ /* 0x002fea0003800000 */
.L_x_144:
[----:B------:R-:W-:Y:S01]  /*2760*/  ULEA UR5, UR6, UR37, 0x3 ;  /* 0x0000002506057291 */ /* 0x000fe2000f8e18ff */
[----:B-1----:R-:W-:Y:S01]  /*2770*/  PRMT R0, RZ, 0x654, R5 ;  /* 0x00000654ff007816 */ /* 0x002fe20000000005 */
[----:B------:R-:W-:Y:S01]  /*2780*/  @!P2 IMAD.MOV.U32 R4, RZ, RZ, 0x10 ;  /* 0x00000010ff04a424 */ /* 0x000fe200078e00ff */
[----:B------:R-:W-:Y:S01]  /*2790*/  SHF.L.U32 R5, R12, 0x1f, RZ ;  /* 0x0000001f0c057819 */ /* 0x000fe200000006ff */
[----:B------:R-:W-:Y:S01]  /*27a0*/  UIADD3 UR4, UPT, UPT, UR5, 0xa0, URZ ;  /* 0x000000a005047890 */ /* 0x000fe2000fffe0ff */
[----:B------:R1:W-:Y:S05]  /*27b0*/  SYNCS.ARRIVE.TRANS64.RED.A1T0 RZ, [R0+URZ], RZ ;  /* 0x000000ff00ff79a7 */ /* 0x0003ea00081004ff */
[----:B------:R-:W-:Y:S01]  /*27c0*/  IMAD.U32 R6, RZ, RZ, UR4 ;  /* 0x00000004ff067e24 */ /* 0x000fe2000f8e00ff */
[----:B------:R-:W2:Y:S04]  /*27d0*/  SYNCS.PHASECHK.TRANS64.TRYWAIT P0, [UR5+0xb0], R5 ;  /* 0x0000b005ff0075a7 */ /* 0x000ea80008001105 */
[----:B------:R-:W-:Y:S01]  /*27e0*/  PRMT R6, R2, 0x654, R6 ;  /* 0x0000065402067816 */ /* 0x000fe20000000006 */
[----:B-12---:R-:W-:Y:S06]  /*27f0*/  @!P0 BRA `(.L_x_43) ;  /* 0x00000068004c8947 */ /* 0x006fec0003800000 */
.L_x_146:
[----:B------:R-:W-:Y:S01]  /*2800*/  ULEA UR4, UR6, UR37, 0x4 ;  /* 0x0000002506047291 */ /* 0x000fe2000f8e20ff */
[----:B------:R-:W-:Y:S01]  /*2810*/  SEL R3, R6, R3, !P2 ;  /* 0x0000000306037207 */ /* 0x000fe20005000000 */
[----:B------:R-:W-:Y:S01]  /*2820*/  UIADD3 UR5, UPT, UPT, UR5, 0xa0, URZ ;  /* 0x000000a005057890 */ /* 0x000fe2000fffe0ff */
[----:B-1----:R-:W-:Y:S01]  /*2830*/  LEA R0, R11, UR37, 0x3 ;  /* 0x000000250b007c11 */ /* 0x002fe2000f8e18ff */
[----:B------:R-:W-:Y:S01]  /*2840*/  UIADD3 UR4, UPT, UPT, UR4, 0x130, URZ ;  /* 0x0000013004047890 */ /* 0x000fe2000fffe0ff */
[----:B------:R1:W-:Y:S01]  /*2850*/  @!P2 SYNCS.ARRIVE.TRANS64.RED RZ, [R3+URZ], R4 ;  /* 0x0000000403ffa9a7 */ /* 0x0003e200080004ff */
[----:B------:R-:W-:Y:S01]  /*2860*/  UIADD3 UR6, UPT, UPT, UR6, 0x1, URZ ;  /* 0x0000000106067890 */ /* 0x000fe2000fffe0ff */
[----:B------:R-:W-:-:S03]  /*2870*/  VIADD R8, R8, 0x1 ;  /* 0x0000000108087836 */ /* 0x000fc60000000000 */
[----:B------:R-:W-:Y:S02]  /*2880*/  UISETP.NE.AND UP0, UPT, UR6, 0x2, UPT ;  /* 0x000000020600788c */ /* 0x000fe4000bf05270 */
[----:B------:R-:W-:Y:S01]  /*2890*/  ISETP.NE.AND P0, PT, R8, 0x2, PT ;  /* 0x000000020800780c */ /* 0x000fe20003f05270 */
[----:B------:R-:W-:Y:S06]  /*28a0*/  UGETNEXTWORKID.BROADCAST [UR4], [UR5] ;  /* 0x00000000040073ca */ /* 0x000fec0008000100 */
[----:B------:R-:W-:Y:S02]  /*28b0*/  USEL UR4, URZ, 0x1, UP0 ;  /* 0x00000001ff047887 */ /* 0x000fe40008000000 */
[----:B------:R-:W-:-:S04]  /*28c0*/  USEL UR6, UR6, URZ, UP0 ;  /* 0x000000ff06067287 */ /* 0x000fc80008000000 */
[----:B------:R-:W-:Y:S02]  /*28d0*/  LOP3.LUT R12, R12, UR4, RZ, 0x3c, !PT ;  /* 0x000000040c0c7c12 */ /* 0x000fe4000f8e3cff */
[----:B-1----:R-:W-:-:S04]  /*28e0*/  SHF.L.U32 R4, R10, 0x1f, RZ ;  /* 0x0000001f0a047819 */ /* 0x002fc800000006ff */
[----:B------:R-:W1:Y:S02]  /*28f0*/  SYNCS.PHASECHK.TRANS64.TRYWAIT P1, [R0+URZ+0xa0], R4 ;  /* 0x0000a004000075a7 */ /* 0x000e6400080211ff */
[----:B-1----:R-:W-:Y:S05]  /*2900*/  @!P1 BRA `(.L_x_44) ;  /* 0x0000006800209947 */ /* 0x002fea0003800000 */
.L_x_147:
[C---:B-1----:R-:W-:Y:S01]  /*2910*/  LEA R4, R11.reuse, UR37, 0x4 ;  /* 0x000000250b047c11 */ /* 0x042fe2000f8e20ff */
[----:B------:R-:W-:Y:S01]  /*2920*/  VIADD R0, R0, 0xb0 ;  /* 0x000000b000007836 */ /* 0x000fe20000000000 */
[----:B------:R-:W-:Y:S01]  /*2930*/  SEL R8, R8, RZ, P0 ;  /* 0x000000ff08087207 */ /* 0x000fe20000000000 */
[----:B------:R-:W-:-:S03]  /*2940*/  VIADD R11, R11, 0x1 ;  /* 0x000000010b0b7836 */ /* 0x000fc60000000000 */
[----:B------:R-:W1:Y:S01]  /*2950*/  LDS.128 R4, [R4+0x130] ;  /* 0x0001300004047984 */ /* 0x000e620000000c00 */
[----:B------:R-:W-:Y:S02]  /*2960*/  PRMT R0, RZ, 0x654, R0 ;  /* 0x00000654ff007816 */ /* 0x000fe40000000000 */
[C---:B------:R-:W-:Y:S01]  /*2970*/  ISETP.NE.AND P1, PT, R11.reuse, 0x2, PT ;  /* 0x000000020b00780c */ /* 0x040fe20003f25270 */
[----:B------:R-:W-:Y:S01]  /*2980*/  @!PT LDS RZ, [RZ] ;  /* 0x00000000fffff984 */ /* 0x000fe20000000800 */
[----:B------:R-:W-:Y:S01]  /*2990*/  @!PT LDS RZ, [RZ] ;  /* 0x00000000fffff984 */ /* 0x000fe20000000800 */
[----:B------:R-:W-:Y:S01]  /*29a0*/  @!PT LDS RZ, [RZ] ;  /* 0x00000000fffff984 */ /* 0x000fe20000000800 */
[----:B------:R-:W-:Y:S01]  /*29b0*/  @!PT LDS RZ, [RZ] ;  /* 0x00000000fffff984 */ /* 0x000fe20000000800 */
[----:B------:R2:W-:Y:S06]  /*29c0*/  MEMBAR.ALL.CTA ;  /* 0x0000000000007992 */ /* 0x0005ec0000008000 */
[----:B--2---:R-:W2:Y:S01]  /*29d0*/  FENCE.VIEW.ASYNC.S ;  /* 0x00000000000073c6 */ /* 0x004ea20000000000 */
[----:B------:R-:W-:Y:S01]  /*29e0*/  SEL R11, R11, RZ, P1 ;  /* 0x000000ff0b0b7207 */ /* 0x000fe20000800000 */
[----:B--2---:R2:W-:Y:S01]  /*29f0*/  SYNCS.ARRIVE.TRANS64.RED.A1T0 RZ, [R0+URZ], RZ ;  /* 0x000000ff00ff79a7 */ /* 0x0045e200081004ff */
[----:B-1----:R-:W-:-:S02]  /*2a00*/  LOP3.LUT P3, RZ, R6, 0x1, RZ, 0xc0, !PT ;  /* 0x0000000106ff7812 */ /* 0x002fc4000786c0ff */
[----:B------:R-:W-:-:S04]  /*2a10*/  SEL R4, RZ, 0x1, P1 ;  /* 0x00000001ff047807 */ /* 0x000fc80000800000 */
[----:B------:R-:W-:Y:S02]  /*2a20*/  LOP3.LUT R10, R10, R4, RZ, 0x3c, !PT ;  /* 0x000000040a0a7212 */ /* 0x000fe400078e3cff */
[----:B--2---:R-:W-:-:S04]  /*2a30*/  SEL R0, RZ, 0x1, P0 ;  /* 0x00000001ff007807 */ /* 0x004fc80000000000 */
[----:B------:R-:W-:Y:S01]  /*2a40*/  LOP3.LUT R9, R9, R0, RZ, 0x3c, !PT ;  /* 0x0000000009097212 */ /* 0x000fe200078e3cff */
[----:B------:R-:W-:Y:S06]  /*2a50*/  @P3 BRA `(.L_x_45) ;  /* 0xfffffffc002c3947 */ /* 0x000fec000383ffff */
[----:B------:R-:W-:Y:S01]  /*2a60*/  ULEA UR5, UR6, UR37, 0x3 ;  /* 0x0000002506057291 */ /* 0x000fe2000f8e18ff */
[----:B------:R-:W-:-:S08]  /*2a70*/  SHF.L.U32 R2, R12, 0x1f, RZ ;  /* 0x0000001f0c027819 */ /* 0x000fd000000006ff */
[----:B------:R-:W1:Y:S02]  /*2a80*/  SYNCS.PHASECHK.TRANS64 P0, [UR5+0xb0], R2 ;  /* 0x0000b002ff0075a7 */ /* 0x000e640008001005 */
[----:B-1----:R-:W-:Y:S05]  /*2a90*/  @P0 BRA `(.L_x_46) ;  /* 0x0000000000080947 */ /* 0x002fea0003800000 */
[----:B------:R-:W1:Y:S02]  /*2aa0*/  SYNCS.PHASECHK.TRANS64.TRYWAIT P0, [UR5+0xb0], R2 ;  /* 0x0000b002ff0075a7 */ /* 0x000e640008001105 */
[----:B-1----:R-:W-:Y:S05]  /*2ab0*/  @!P0 BRA `(.L_x_47) ;  /* 0x0000006400c88947 */ /* 0x002fea0003800000 */
.L_x_46:
[----:B------:R-:W-:-:S04]  /*2ac0*/  UIADD3 UR4, UPT, UPT, UR6, 0x1, URZ ;  /* 0x0000000106047890 */ /* 0x000fc8000fffe0ff */
[----:B------:R-:W-:-:S04]  /*2ad0*/  UISETP.NE.AND UP0, UPT, UR4, 0x2, UPT ;  /* 0x000000020400788c */ /* 0x000fc8000bf05270 */
[----:B------:R-:W-:Y:S02]  /*2ae0*/  USEL UR7, URZ, 0x1, UP0 ;  /* 0x00000001ff077887 */ /* 0x000fe40008000000 */
[----:B------:R-:W-:-:S04]  /*2af0*/  USEL UR4, UR4, URZ, UP0 ;  /* 0x000000ff04047287 */ /* 0x000fc80008000000 */
[----:B------:R-:W-:Y:S01]  /*2b00*/  ULEA UR4, UR4, UR37, 0x3 ;  /* 0x0000002504047291 */ /* 0x000fe2000f8e18ff */
[----:B-1----:R-:W-:-:S04]  /*2b10*/  LOP3.LUT R2, R12, UR7, RZ, 0x3c, !PT ;  /* 0x000000070c027c12 */ /* 0x002fc8000f8e3cff */
[----:B------:R-:W-:-:S04]  /*2b20*/  SHF.L.U32 R0, R2, 0x1f, RZ ;  /* 0x0000001f02007819 */ /* 0x000fc800000006ff */
[----:B------:R-:W1:Y:S02]  /*2b30*/  SYNCS.PHASECHK.TRANS64 P0, [UR4+0xb0], R0 ;  /* 0x0000b000ff0075a7 */ /* 0x000e640008001004 */
[----:B-1----:R-:W-:Y:S05]  /*2b40*/  @P0 EXIT ;  /* 0x000000000000094d */ /* 0x002fea0003800000 */
[----:B------:R-:W-:Y:S02]  /*2b50*/  SHF.L.U32 R2, R2, 0x1f, RZ ;  /* 0x0000001f02027819 */ /* 0x000fe400000006ff */
[----:B------:R-:W-:-:S07]  /*2b60*/  MOV R0, UR4 ;  /* 0x0000000400007c02 */ /* 0x000fce0008000f00 */
.L_x_48:
[----:B-1----:R1:W2:Y:S02]  /*2b70*/  SYNCS.PHASECHK.TRANS64.TRYWAIT P0, [R0+URZ+0xb0], R2 ;  /* 0x0000b002000075a7 */ /* 0x0022a400080011ff */
[----:B--2---:R-:W-:Y:S05]  /*2b80*/  @!P0 NANOSLEEP.SYNCS 0x989680 ;  /* 0x009896800000895d */ /* 0x004fea0003900000 */
[----:B------:R-:W2:Y:S02]  /*2b90*/  @!P0 SYNCS.PHASECHK.TRANS64 P0, [R0+URZ+0xb0], R2 ;  /* 0x0000b002000085a7 */ /* 0x000ea400080010ff */
[----:B--2---:R-:W-:Y:S05]  /*2ba0*/  @P0 EXIT ;  /* 0x000000000000094d */ /* 0x004fea0003800000 */
[----:B------:R-:W-:Y:S05]  /*2bb0*/  BRA `(.L_x_48) ;  /* 0xfffffffc00ec7947 */ /* 0x000fea000383ffff */
.L_x_41:
[----:B------:R-:W-:-:S09]  /*2bc0*/  UISETP.NE.AND UP1, UPT, UR8, URZ, UPT ;  /* 0x000000ff0800728c */ /* 0x000fd2000bf25270 */
[----:B------:R-:W-:Y:S05]  /*2bd0*/  BRA.U UP1, `(.L_x_49) ;  /* 0x0000000d01b47547 */ /* 0x000fea000b800000 */
[----:B------:R-:W-:Y:S01]  /*2be0*/  UMOV UR4, 0x40 ;  /* 0x0000004000047882 */ /* 0x000fe20000000000 */
[----:B------:R-:W-:Y:S01]  /*2bf0*/  NOP ;  /* 0x0000000000007918 */ /* 0x000fe20000000000 */
[----:B------:R-:W-:Y:S01]  /*2c00*/  ULEA UR4, UR37, UR4, 0x18 ;  /* 0x0000000425047291 */ /* 0x000fe2000f8ec0ff */
[----:B------:R-:W-:Y:S02]  /*2c10*/  UMOV UR5, 0x400 ;  /* 0x0000040000057882 */ /* 0x000fe40000000000 */
[----:B------:R-:W-:-:S06]  /*2c20*/  ULEA UR37, UR37, UR5, 0x18 ;  /* 0x0000000525257291 */ /* 0x000fcc000f8ec0ff */
[----:B------:R-:W1:Y:S02]  /*2c30*/  LDS.U8 R0, [UR4+0x1c] ;  /* 0x00001c04ff007984 */ /* 0x000e640008000000 */
[----:B-1----:R-:W-:-:S13]  /*2c40*/  ISETP.NE.AND P0, PT, R0, RZ, PT ;  /* 0x000000ff0000720c */ /* 0x002fda0003f05270 */
[----:B------:R-:W-:Y:S05]  /*2c50*/  @P0 BRA `(.L_x_50) ;  /* 0x0000000000580947 */ /* 0x000fea0003800000 */
[----:B------:R-:W-:-:S13]  /*2c60*/  ELECT P0, URZ, PT ;  /* 0x0000000000ff782f */ /* 0x000fda0003800000 */
[----:B------:R-:W-:Y:S05]  /*2c70*/  @!P0 BRA `(.L_x_51) ;  /* 0x0000000000608947 */ /* 0x000fea0003800000 */
[----:B------:R-:W-:Y:S01]  /*2c80*/  UMOV UR5, 0x10 ;  /* 0x0000001000057882 */ /* 0x000fe20000000000 */
[----:B------:R-:W-:Y:S01]  /*2c90*/  HFMA2 R0, -RZ, RZ, 0, 5.9604644775390625e-08 ;  /* 0x00000001ff007431 */ /* 0x000fe200000001ff */
[----:B------:R-:W-:-:S03]  /*2ca0*/  MOV R2, 0xffff ;  /* 0x0000ffff00027802 */ /* 0x000fc60000000f00 */
[----:B------:R-:W-:Y:S04]  /*2cb0*/  DEPBAR.LE SB1, 0x36 ;  /* 0x00009d800000791a */ /* 0x000fe80000000000 */
[----:B------:R-:W1:Y:S02]  /*2cc0*/  UTCATOMSWS.FIND_AND_SET.ALIGN UP0, UR5, UR5 ;  /* 0x00000005000575e3 */ /* 0x000e640008000800 */
[----:B-1----:R-:W-:Y:S01]  /*2cd0*/  MOV R3, UR5 ;  /* 0x0000000500037c02 */ /* 0x002fe20008000f00 */
[----:B------:R-:W-:Y:S06]  /*2ce0*/  BRA.U UP0, `(.L_x_52) ;  /* 0x0000000100187547 */ /* 0x000fec000b800000 */
.L_x_53:
[----:B------:R-:W-:Y:S05]  /*2cf0*/  NANOSLEEP 0x64 ;  /* 0x000000640000795d */ /* 0x000fea0003800000 */
[----:B------:R-:W-:-:S05]  /*2d00*/  UMOV UR5, 0x10 ;  /* 0x0000001000057882 */ /* 0x000fca0000000000 */
[----:B------:R-:W-:Y:S04]  /*2d10*/  DEPBAR.LE SB1, 0x36 ;  /* 0x00009d800000791a */ /* 0x000fe80000000000 */
[----:B------:R-:W1:Y:S02]  /*2d20*/  UTCATOMSWS.FIND_AND_SET.ALIGN UP0, UR5, UR5 ;  /* 0x00000005000575e3 */ /* 0x000e640008000800 */
[----:B-1----:R-:W-:Y:S01]  /*2d30*/  MOV R3, UR5 ;  /* 0x0000000500037c02 */ /* 0x002fe20008000f00 */
[----:B------:R-:W-:Y:S05]  /*2d40*/  BRA.U !UP0, `(.L_x_53) ;  /* 0xfffffffd08e87547 */ /* 0x000fea000b83ffff */
.L_x_52:
[-C--:B------:R-:W-:Y:S02]  /*2d50*/  SHF.L.U32 R2, R2, R3.reuse, RZ ;  /* 0x0000000302027219 */ /* 0x080fe400000006ff */
[----:B------:R-:W-:Y:S01]  /*2d60*/  SHF.L.U32 R0, R0, R3, RZ ;  /* 0x0000000300007219 */ /* 0x000fe200000006ff */
[----:B------:R-:W-:Y:S02]  /*2d70*/  IMAD.SHL.U32 R3, R3, 0x20, RZ ;  /* 0x0000002003037824 */ /* 0x000fe400078e00ff */
[----:B------:R1:W-:Y:S04]  /*2d80*/  ATOMS.OR RZ, [UR4+0x14], R2 ;  /* 0x00001402ffff798c */ /* 0x0003e8000b000004 */
[----:B------:R1:W-:Y:S04]  /*2d90*/  ATOMS.OR RZ, [UR4+0x18], R0 ;  /* 0x00001800ffff798c */ /* 0x0003e8000b000004 */
[----:B------:R1:W-:Y:S01]  /*2da0*/  STS [UR37+0x150], R3 ;  /* 0x00015003ff007988 */ /* 0x0003e20008000825 */
[----:B------:R-:W-:Y:S05]  /*2db0*/  BRA `(.L_x_51) ;  /* 0x0000000000107947 */ /* 0x000fea0003800000 */
.L_x_50:
[----:B------:R-:W-:Y:S02]  /*2dc0*/  MOV R0, 0xffffffff ;  /* 0xffffffff00007802 */ /* 0x000fe40000000f00 */
[----:B------:R-:W-:-:S03]  /*2dd0*/  MOV R2, 0x2e00 ;  /* 0x00002e0000027802 */ /* 0x000fc60000000f00 */
[----:B------:R1:W-:Y:S04]  /*2de0*/  STS [UR37+0x150], R0 ;  /* 0x00015000ff007988 */ /* 0x0003e80008000825 */
[----:B-1-3-5:R-:W-:Y:S05]  /*2df0*/  CALL.REL.NOINC `($__internal_1_$__cuda_sm10x_tcgen05_guardrail_trap_phase_invalid_during_alloc) ;  /* 0x0000006c00107944 */ /* 0x02afea0003c00000 */
.L_x_51:
[----:B------:R-:W-:Y:S05]  /*2e00*/  WARPSYNC.ALL ;  /* 0x0000000000007948 */ /* 0x000fea0003800000 */
[----:B------:R-:W2:Y:S01]  /*2e10*/  S2UR UR5, SR_CgaCtaId ;  /* 0x00000000000579c3 */ /* 0x000ea20000008800 */
[----:B------:R-:W-:Y:S01]  /*2e20*/  UMOV UR4, 0x400 ;  /* 0x0000040000047882 */ /* 0x000fe20000000000 */
[----:B------:R-:W-:-:S06]  /*2e30*/  NOP ;  /* 0x0000000000007918 */ /* 0x000fcc0000000000 */
[----:B------:R-:W-:Y:S06]  /*2e40*/  BAR.ARV 0x6, 0xa0 ;  /* 0x0182800000007b1d */ /* 0x000fec0000002000 */
[----:B------:R-:W4:Y:S01]  /*2e50*/  LDCU UR7, c[0x0][0x38c] ;  /* 0x00007180ff0777ac */ /* 0x000f220008000800 */
[----:B------:R-:W-:Y:S01]  /*2e60*/  IMAD.MOV.U32 R11, RZ, RZ, 0x1 ;  /* 0x00000001ff0b7424 */ /* 0x000fe200078e00ff */
[----:B------:R-:W-:Y:S01]  /*2e70*/  CS2R R8, SRZ ;  /* 0x0000000000087805 */ /* 0x000fe2000001ff00 */
[----:B------:R-:W-:Y:S01]  /*2e80*/  IMAD.MOV.U32 R10, RZ, RZ, RZ ;  /* 0x000000ffff0a7224 */ /* 0x000fe200078e00ff */
[----:B------:R-:W3:Y:S01]  /*2e90*/  LDCU UR6, c[0x0][0x38c] ;  /* 0x00007180ff0677ac */ /* 0x000ee20008000800 */
[----:B------:R-:W-:Y:S01]  /*2ea0*/  UMOV UR15, URZ ;  /* 0x000000ff000f7c82 */ /* 0x000fe20008000000 */
[----:B------:R-:W-:Y:S01]  /*2eb0*/  UMOV UR14, URZ ;  /* 0x000000ff000e7c82 */ /* 0x000fe20008000000 */
[----:B--2---:R-:W-:Y:S01]  /*2ec0*/  ULEA UR5, UR5, UR4, 0x18 ;  /* 0x0000000405057291 */ /* 0x004fe2000f8ec0ff */
[----:B------:R-:W-:Y:S01]  /*2ed0*/  UMOV UR24, 0x0 ;  /* 0x0000000000187882 */ /* 0x000fe20000000000 */
[----:B------:R-:W-:-:S02]  /*2ee0*/  UMOV UR25, 0x8208010 ;  /* 0x0820801000197882 */ /* 0x000fc40000000000 */
[----:B------:R-:W-:Y:S02]  /*2ef0*/  UIADD3 UR10, UPT, UPT, UR5, 0x8400, URZ ;  /* 0x00008400050a7890 */ /* 0x000fe4000fffe0ff */
[----:B------:R-:W-:Y:S02]  /*2f00*/  UIADD3 UR11, UPT, UPT, UR5, 0x1c400, URZ ;  /* 0x0001c400050b7890 */ /* 0x000fe4000fffe0ff */
[----:B----4-:R-:W-:Y:S01]  /*2f10*/  UIADD3 UR7, UPT, UPT, UR7, 0x3f, URZ ;  /* 0x0000003f07077890 */ /* 0x010fe2000fffe0ff */
[----:B-1----:R-:W1:Y:S01]  /*2f20*/  LDS R0, [UR5+0x150] ;  /* 0x00015005ff007984 */ /* 0x002e620008000800 */
[----:B------:R-:W-:Y:S02]  /*2f30*/  USHF.R.U32.HI UR10, URZ, 0x4, UR10 ;  /* 0x00000004ff0a7899 */ /* 0x000fe4000801160a */
[----:B------:R-:W-:Y:S02]  /*2f40*/  USHF.R.S32.HI UR4, URZ, 0x1f, UR7 ;  /* 0x0000001fff047899 */ /* 0x000fe40008011407 */
[----:B------:R-:W-:-:S02]  /*2f50*/  USHF.R.U32.HI UR11, URZ, 0x4, UR11 ;  /* 0x00000004ff0b7899 */ /* 0x000fc4000801160b */
[----:B------:R-:W-:Y:S02]  /*2f60*/  ULEA.HI UR4, UR4, UR7, URZ, 0x6 ;  /* 0x0000000704047291 */ /* 0x000fe4000f8f30ff */
[----:B------:R-:W-:Y:S02]  /*2f70*/  ULOP3.LUT UR10, UR10, 0x3fff, URZ, 0xc0, !UPT ;  /* 0x00003fff0a0a7892 */ /* 0x000fe4000f8ec0ff */
[----:B------:R-:W-:Y:S02]  /*2f80*/  USHF.R.S32.HI UR4, URZ, 0x6, UR4 ;  /* 0x00000006ff047899 */ /* 0x000fe40008011404 */
[----:B------:R-:W-:Y:S02]  /*2f90*/  ULOP3.LUT UR11, UR11, 0x3fff, URZ, 0xc0, !UPT ;  /* 0x00003fff0b0b7892 */ /* 0x000fe4000f8ec0ff */
[----:B------:R-:W-:Y:S01]  /*2fa0*/  UISETP.LT.AND UP0, UPT, UR4, 0x1, UPT ;  /* 0x000000010400788c */ /* 0x000fe2000bf01270 */
[----:B------:R-:W-:Y:S01]  /*2fb0*/  UMOV UR22, 0x0 ;  /* 0x0000000000167882 */ /* 0x000fe20000000000 */
[----:B------:R-:W-:-:S02]  /*2fc0*/  UMOV UR23, 0x8208010 ;  /* 0x0820801000177882 */ /* 0x000fc40000000000 */
[----:B------:R-:W-:Y:S02]  /*2fd0*/  USEL UR9, UR4, 0x1, !UP0 ;  /* 0x0000000104097887 */ /* 0x000fe4000c000000 */
[----:B------:R-:W-:Y:S02]  /*2fe0*/  ULOP3.LUT UR10, UR10, 0x2000000, URZ, 0xfc, !UPT ;  /* 0x020000000a0a7892 */ /* 0x000fe4000f8efcff */
[----:B------:R-:W-:Y:S02]  /*2ff0*/  ULOP3.LUT UR11, UR11, 0x10000, URZ, 0xfc, !UPT ;  /* 0x000100000b0b7892 */ /* 0x000fe4000f8efcff */
[----:B------:R-:W-:Y:S02]  /*3000*/  UIADD3 UR9, UPT, UPT, -UR9, URZ, URZ ;  /* 0x000000ff09097290 */ /* 0x000fe4000fffe1ff */
[----:B---3--:R-:W-:Y:S01]  /*3010*/  UISETP.GE.AND UP3, UPT, UR6, 0x1, UPT ;  /* 0x000000010600788c */ /* 0x008fe2000bf66270 */
[----:B------:R-:W-:Y:S01]  /*3020*/  UMOV UR20, 0x0 ;  /* 0x0000000000147882 */ /* 0x000fe20000000000 */
[----:B------:R-:W-:Y:S01]  /*3030*/  UMOV UR21, 0x8208010 ;  /* 0x0820801000157882 */ /* 0x000fe20000000000 */
[----:B------:R-:W-:Y:S01]  /*3040*/  UMOV UR18, 0x0 ;  /* 0x0000000000127882 */ /* 0x000fe20000000000 */
[----:B------:R-:W-:Y:S01]  /*3050*/  UMOV UR19, 0x8208010 ;  /* 0x0820801000137882 */ /* 0x000fe20000000000 */
[----:B-1----:R-:W-:-:S15]  /*3060*/  R2UR UR16, R0 ;  /* 0x00000000001072ca */ /* 0x002fde00000e0000 */
.L_x_60:
[----:B------:R-:W-:Y:S02]  /*3070*/  LEA R0, R10, UR5, 0x3 ;  /* 0x000000050a007c11 */ /* 0x000fe4000f8e18ff */
[----:B------:R-:W-:Y:S02]  /*3080*/  SHF.L.U32 R2, R9, 0x1f, RZ ;  /* 0x0000001f09027819 */ /* 0x000fe400000006ff */
[----:B------:R-:W-:Y:S01]  /*3090*/  PLOP3.LUT P0, PT, PT, PT, UP3, 0x80, 0x8 ;  /* 0x000000000008781c */ /* 0x000fe20003f0f038 */
[----:B------:R-:W-:Y:S01]  /*30a0*/  VIADD R3, R0, 0xb0 ;  /* 0x000000b000037836 */ /* 0x000fe20000000000 */
[----:B-1----:R-:W1:Y:S02]  /*30b0*/  SYNCS.PHASECHK.TRANS64.TRYWAIT P1, [R0+URZ+0xa0], R2 ;  /* 0x0000a002000075a7 */ /* 0x002e6400080211ff */
[----:B-1-3--:R-:W-:Y:S09]  /*30c0*/  @!P1 BRA `(.L_x_54) ;  /* 0x00000060005c9947 */ /* 0x00aff20003800000 */
.L_x_149:
[----:B------:R-:W-:Y:S01]  /*30d0*/  LEA R4, R10, UR5, 0x4 ;  /* 0x000000050a047c11 */ /* 0x000fe2000f8e20ff */
[----:B------:R-:W-:Y:S01]  /*30e0*/  @UP3 ULEA UR6, UR14, UR5, 0x3 ;  /* 0x000000050e063291 */ /* 0x000fe2000f8e18ff */
[----:B------:R-:W-:Y:S01]  /*30f0*/  PLOP3.LUT P2, PT, PT, PT, PT, 0x80, 0x8 ;  /* 0x000000000008781c */ /* 0x000fe20003f4f070 */
[----:B------:R-:W-:Y:S01]  /*3100*/  ULEA UR7, UR15, UR5, 0x3 ;  /* 0x000000050f077291 */ /* 0x000fe2000f8e18ff */
[----:B------:R-:W-:Y:S01]  /*3110*/  PRMT R3, RZ, 0x654, R3 ;  /* 0x00000654ff037816 */ /* 0x000fe20000000003 */
[----:B------:R-:W-:Y:S01]  /*3120*/  ULEA UR8, UR15, UR16, 0x7 ;  /* 0x000000100f087291 */ /* 0x000fe2000f8e38ff */
[----:B------:R-:W2:Y:S01]  /*3130*/  LDS.128 R4, [R4+0x130] ;  /* 0x0001300004047984 */ /* 0x000ea20000000c00 */
[----:B-1----:R-:W-:Y:S02]  /*3140*/  @P0 SHF.L.U32 R2, R8, 0x1f, RZ ;  /* 0x0000001f08020819 */ /* 0x002fe400000006ff */
[----:B------:R-:W-:Y:S01]  /*3150*/  SHF.L.U32 R0, R11, 0x1f, RZ ;  /* 0x0000001f0b007819 */ /* 0x000fe200000006ff */
[----:B------:R-:W-:Y:S01]  /*3160*/  @!PT LDS RZ, [RZ] ;  /* 0x00000000fffff984 */ /* 0x000fe20000000800 */
[----:B------:R-:W-:Y:S01]  /*3170*/  @!PT LDS RZ, [RZ] ;  /* 0x00000000fffff984 */ /* 0x000fe20000000800 */
[----:B------:R-:W-:Y:S01]  /*3180*/  @!PT LDS RZ, [RZ] ;  /* 0x00000000fffff984 */ /* 0x000fe20000000800 */
[----:B------:R-:W-:Y:S01]  /*3190*/  @!PT LDS RZ, [RZ] ;  /* 0x00000000fffff984 */ /* 0x000fe20000000800 */
[----:B------:R1:W-:Y:S06]  /*31a0*/  MEMBAR.ALL.CTA ;  /* 0x0000000000007992 */ /* 0x0003ec0000008000 */
[----:B-1----:R-:W1:Y:S02]  /*31b0*/  FENCE.VIEW.ASYNC.S ;  /* 0x00000000000073c6 */ /* 0x002e640000000000 */
[----:B-1----:R1:W-:Y:S01]  /*31c0*/  SYNCS.ARRIVE.TRANS64.RED.A1T0 RZ, [R3+URZ], RZ ;  /* 0x000000ff03ff79a7 */ /* 0x0023e200081004ff */
[----:B------:R1:W3:Y:S01]  /*31d0*/  @P0 SYNCS.PHASECHK.TRANS64.TRYWAIT P2, [UR6], R2 ;  /* 0x00000002ff0005a7 */ /* 0x0002e20008041106 */
[----:B--2---:R-:W-:Y:S01]  /*31e0*/  LOP3.LUT P1, RZ, R6, 0x1, RZ, 0xc0, !PT ;  /* 0x0000000106ff7812 */ /* 0x004fe2000782c0ff */
[----:B------:R-:W2:Y:S02]  /*31f0*/  SYNCS.PHASECHK.TRANS64.TRYWAIT P0, [UR7+0xe0], R0 ;  /* 0x0000e000ff0075a7 */ /* 0x000ea40008001107 */
[----:B-123--:R-:W-:Y:S10]  /*3200*/  @!P0 BRA `(.L_x_55) ;  /* 0x0000006000208947 */ /* 0x00eff40003800000 */
.L_x_151:
[----:B------:R-:W-:Y:S01]  /*3210*/  IADD3 R10, PT, PT, R10, 0x1, RZ ;  /* 0x000000010a0a7810 */ /* 0x000fe20007ffe0ff */
[----:B------:R-:W-:Y:S06]  /*3220*/  BRA.U !UP3, `(.L_x_56) ;  /* 0x000000010bc07547 */ /* 0x000fec000b800000 */
[----:B------:R-:W-:Y:S01]  /*3230*/  UPLOP3.LUT UP4, UPT, UPT, UPT, UPT, 0x40, 0x4 ;  /* 0x000000000004789c */ /* 0x000fe20003f8e870 */
[----:B------:R-:W-:Y:S01]  /*3240*/  UMOV UR13, UR9 ;  /* 0x00000009000d7c82 */ /* 0x000fe20008000000 */
[----:B------:R-:W-:Y:S01]  /*3250*/  UMOV UR12, UR4 ;  /* 0x00000004000c7c82 */ /* 0x000fe20008000000 */
[----:B------:R-:W-:-:S08]  /*3260*/  UMOV UR17, UR14 ;  /* 0x0000000e00117c82 */ /* 0x000fd00008000000 */
.L_x_59:
[----:B------:R-:W-:Y:S02]  /*3270*/  UIADD3 UR13, UPT, UPT, UR13, 0x1, URZ ;  /* 0x000000010d0d7890 */ /* 0x000fe4000fffe0ff */
[----:B--2---:R-:W-:Y:S02]  /*3280*/  ULEA UR6, UR17, UR5, 0x3 ;  /* 0x0000000511067291 */ /* 0x004fe4000f8e18ff */
[----:B------:R-:W-:Y:S01]  /*3290*/  UISETP.NE.AND UP0, UPT, UR13, URZ, UPT ;  /* 0x000000ff0d00728c */ /* 0x000fe2000bf05270 */
[----:B---3--:R-:W-:Y:S10]  /*32a0*/  @P2 BRA `(.L_x_57) ;  /* 0x00000000000c2947 */ /* 0x008ff40003800000 */
[----:B-1----:R-:W-:Y:S04]  /*32b0*/  SHF.L.U32 R2, R8, 0x1f, RZ ;  /* 0x0000001f08027819 */ /* 0x002fe800000006ff */
[----:B------:R-:W1:Y:S02]  /*32c0*/  SYNCS.PHASECHK.TRANS64.TRYWAIT P0, [UR6], R2 ;  /* 0x00000002ff0075a7 */ /* 0x000e640008001106 */
[----:B-1----:R-:W-:Y:S05]  /*32d0*/  @!P0 BRA `(.L_x_58) ;  /* 0x0000006000048947 */ /* 0x002fea0003800000 */
.L_x_57:
[----:B------:R-:W-:Y:S01]  /*32e0*/  UISETP.NE.AND UP1, UPT, UR12, 0x1, UPT ;  /* 0x000000010c00788c */ /* 0x000fe2000bf25270 */
[----:B------:R-:W-:Y:S01]  /*32f0*/  PLOP3.LUT P2, PT, PT, PT, PT, 0x80, 0x8 ;  /* 0x000000000008781c */ /* 0x000fe20003f4f070 */
[----:B------:R-:W-:Y:S02]  /*3300*/  UIADD3 UR14, UPT, UPT, UR17, 0x1, URZ ;  /* 0x00000001110e7890 */ /* 0x000fe4000fffe0ff */
[----:B------:R-:W-:Y:S02]  /*3310*/  ULEA UR28, UR17, UR11, 0xa ;  /* 0x0000000b111c7291 */ /* 0x000fe4000f8e50ff */
[----:B------:R-:W-:Y:S01]  /*3320*/  UISETP.NE.AND UP2, UPT, UR14, 0x5, UPT ;  /* 0x000000050e00788c */ /* 0x000fe2000bf45270 */
[----:B------:R-:W-:Y:S01]  /*3330*/  PLOP3.LUT P0, PT, PT, PT, UP1, 0x80, 0x8 ;  /* 0x000000000008781c */ /* 0x000fe20003f0f018 */
[----:B------:R-:W-:Y:S02]  /*3340*/  UIADD3 UR40, UPT, UPT, UR28, 0x2, URZ ;  /* 0x000000021c287890 */ /* 0x000fe4000fffe0ff */
[----:B------:R-:W-:Y:S02]  /*3350*/  USEL UR27, URZ, 0x1, UP2 ;  /* 0x00000001ff1b7887 */ /* 0x000fe40009000000 */
[----:B------:R-:W-:Y:S02]  /*3360*/  USEL UR14, UR14, URZ, UP2 ;  /* 0x000000ff0e0e7287 */ /* 0x000fe40009000000 */
[----:B------:R-:W-:Y:S02]  /*3370*/  UIADD3 UR36, UPT, UPT, UR28, 0x4, URZ ;  /* 0x000000041c247890 */ /* 0x000fe4000fffe0ff */
[----:B------:R-:W-:Y:S01]  /*3380*/  @UP1 ULEA UR26, UR14, UR5, 0x3 ;  /* 0x000000050e1a1291 */ /* 0x000fe2000f8e18ff */
[----:B------:R-:W-:Y:S01]  /*3390*/  LOP3.LUT R8, R8, UR27, RZ, 0x3c, !PT ;  /* 0x0000001b08087c12 */ /* 0x000fe2000f8e3cff */
[----:B------:R-:W-:Y:S02]  /*33a0*/  UIADD3 UR32, UPT, UPT, UR28, 0x6, URZ ;  /* 0x000000061c207890 */ /* 0x000fe4000fffe0ff */
[----:B------:R-:W-:Y:S01]  /*33b0*/  UIADD3 UR6, UPT, UPT, UR6, 0x28, URZ ;  /* 0x0000002806067890 */ /* 0x000fe2000fffe0ff */
[----:B-1----:R-:W-:Y:S01]  /*33c0*/  @P0 SHF.L.U32 R0, R8, 0x1f, RZ ;  /* 0x0000001f08000819 */ /* 0x002fe200000006ff */
[----:B------:R-:W-:Y:S01]  /*33d0*/  UIADD3 UR12, UPT, UPT, UR12, -0x1, URZ ;  /* 0xffffffff0c0c7890 */ /* 0x000fe2000fffe0ff */
[----:B------:R-:W-:Y:S02]  /*33e0*/  UMOV UR29, 0x40004040 ;  /* 0x40004040001d7882 */ /* 0x000fe40000000000 */
[----:B------:R2:W3:Y:S01]  /*33f0*/  @P0 SYNCS.PHASECHK.TRANS64.TRYWAIT P2, [UR26], R0 ;  /* 0x00000000ff0005a7 */ /* 0x0004e2000804111a */
[----:B------:R-:W-:Y:S01]  /*3400*/  ULEA UR26, UR17, UR10, 0xa ;  /* 0x0000000a111a7291 */ /* 0x000fe2000f8e50ff */
[----:B------:R-:W-:Y:S01]  /*3410*/  UMOV UR27, 0x40004040 ;  /* 0x40004040001b7882 */ /* 0x000fe20000000000 */
[----:B------:R-:W-:Y:S02]  /*3420*/  UMOV UR41, 0x40004040 ;  /* 0x4000404000297882 */ /* 0x000fe40000000000 */
[----:B------:R-:W-:Y:S02]  /*3430*/  UIADD3 UR38, UPT, UPT, UR26, 0x80, URZ ;  /* 0x000000801a267890 */ /* 0x000fe4000fffe0ff */
[----:B------:R-:W-:Y:S02]  /*3440*/  UIADD3 UR34, UPT, UPT, UR26, 0x100, URZ ;  /* 0x000001001a227890 */ /* 0x000fe4000fffe0ff */
[----:B------:R-:W-:Y:S01]  /*3450*/  UIADD3 UR30, UPT, UPT, UR26, 0x180, URZ ;  /* 0x000001801a1e7890 */ /* 0x000fe2000fffe0ff */
[----:B------:R2:W-:Y:S01]  /*3460*/  UTCHMMA gdesc[UR26], gdesc[UR28], tmem[UR8], tmem[UR24], idesc[UR25], UP4 ;  /* 0x00ff181c1a0075ea */ /* 0x0005e2000a000008 */
[----:B------:R-:W-:Y:S01]  /*3470*/  UPLOP3.LUT UP4, UPT, UPT, UPT, UPT, 0x80, 0x8 ;  /* 0x000000000008789c */ /* 0x000fe20003f8f070 */
[----:B------:R-:W-:Y:S01]  /*3480*/  UMOV UR39, 0x40004040 ;  /* 0x4000404000277882 */ /* 0x000fe20000000000 */
[----:B------:R-:W-:Y:S01]  /*3490*/  UMOV UR37, 0x40004040 ;  /* 0x4000404000257882 */ /* 0x000fe20000000000 */
[----:B------:R2:W-:Y:S01]  /*34a0*/  UTCHMMA gdesc[UR38], gdesc[UR40], tmem[UR8], tmem[UR22], idesc[UR23], UPT ;  /* 0x00ff1628260075ea */ /* 0x0005e2000b800008 */
[----:B------:R-:W-:Y:S01]  /*34b0*/  UMOV UR35, 0x40004040 ;  /* 0x4000404000237882 */ /* 0x000fe20000000000 */
[----:B------:R-:W-:Y:S01]  /*34c0*/  UMOV UR33, 0x40004040 ;  /* 0x4000404000217882 */ /* 0x000fe20000000000 */
[----:B------:R-:W-:Y:S01]  /*34d0*/  UMOV UR31, 0x40004040 ;  /* 0x40004040001f7882 */ /* 0x000fe20000000000 */
[----:B------:R2:W-:Y:S01]  /*34e0*/  UTCHMMA gdesc[UR34], gdesc[UR36], tmem[UR8], tmem[UR20], idesc[UR21], UPT ;  /* 0x00ff1424220075ea */ /* 0x0005e2000b800008 */
[----:B------:R2:W-:Y:S01]  /*34f0*/  UTCHMMA gdesc[UR30], gdesc[UR32], tmem[UR8], tmem[UR18], idesc[UR19], UPT ;  /* 0x00ff12201e0075ea */ /* 0x0005e2000b800008 */
[----:B------:R2:W-:Y:S01]  /*3500*/  UTCBAR [UR6], URZ ;  /* 0x000000ff060073e9 */ /* 0x0005e200080000ff */
[----:B------:R-:W-:Y:S01]  /*3510*/  UMOV UR17, UR14 ;  /* 0x0000000e00117c82 */ /* 0x000fe20008000000 */
[----:B------:R-:W-:Y:S05]  /*3520*/  BRA.U UP0, `(.L_x_59) ;  /* 0xfffffffd00507547 */ /* 0x000fea000b83ffff */
.L_x_56:
[----:B------:R-:W-:Y:S01]  /*3530*/  UIADD3 UR15, UPT, UPT, UR15, 0x1, URZ ;  /* 0x000000010f0f7890 */ /* 0x000fe2000fffe0ff */
[C---:B------:R-:W-:Y:S01]  /*3540*/  ISETP.NE.AND P0, PT, R10.reuse, 0x2, PT ;  /* 0x000000020a00780c */ /* 0x040fe20003f05270 */
[----:B------:R-:W-:Y:S02]  /*3550*/  UIADD3 UR7, UPT, UPT, UR7, 0xc0, URZ ;  /* 0x000000c007077890 */ /* 0x000fe4000fffe0ff */
[----:B------:R-:W-:Y:S01]  /*3560*/  UISETP.NE.AND UP0, UPT, UR15, 0x4, UPT ;  /* 0x000000040f00788c */ /* 0x000fe2000bf05270 */
[----:B-12---:R-:W-:Y:S02]  /*3570*/  SEL R0, RZ, 0x1, P0 ;  /* 0x00000001ff007807 */ /* 0x006fe40000000000 */
[----:B------:R-:W-:Y:S01]  /*3580*/  SEL R10, R10, RZ, P0 ;  /* 0x000000ff0a0a7207 */ /* 0x000fe20000000000 */
[----:B------:R-:W-:Y:S01]  /*3590*/  USEL UR6, URZ, 0x1, UP0 ;  /* 0x00000001ff067887 */ /* 0x000fe20008000000 */
[----:B------:R-:W-:Y:S01]  /*35a0*/  LOP3.LUT R9, R9, R0, RZ, 0x3c, !PT ;  /* 0x0000000009097212 */ /* 0x000fe200078e3cff */
[----:B------:R-:W-:Y:S01]  /*35b0*/  USEL UR15, UR15, URZ, UP0 ;  /* 0x000000ff0f0f7287 */ /* 0x000fe20008000000 */
[----:B------:R1:W-:Y:S03]  /*35c0*/  UTCBAR [UR7], URZ ;  /* 0x000000ff070073e9 */ /* 0x0003e600080000ff */
[----:B------:R-:W-:Y:S01]  /*35d0*/  LOP3.LUT R11, R11, UR6, RZ, 0x3c, !PT ;  /* 0x000000060b0b7c12 */ /* 0x000fe2000f8e3cff */
[----:B------:R-:W-:Y:S07]  /*35e0*/  @P1 BRA `(.L_x_60) ;  /* 0xfffffff800a01947 */ /* 0x000fee000383ffff */
[----:B------:R-:W2:Y:S01]  /*35f0*/  S2UR UR4, SR_CgaCtaId ;  /* 0x00000000000479c3 */ /* 0x000ea20000008800 */
[----:B------:R-:W-:Y:S01]  /*3600*/  ELECT P0, URZ, PT ;  /* 0x0000000000ff782f */ /* 0x000fe20003800000 */
[----:B------:R-:W-:Y:S01]  /*3610*/  IMAD.MOV.U32 R0, RZ, RZ, 0x1 ;  /* 0x00000001ff007424 */ /* 0x000fe200078e00ff */
[----:B------:R-:W-:Y:S01]  /*3620*/  UIADD3 UR5, UPT, UPT, UR5, 0xe0, URZ ;  /* 0x000000e005057890 */ /* 0x000fe2000fffe0ff */
[----:B------:R-:W-:Y:S01]  /*3630*/  SHF.L.U32 R2, R11, 0x1f, RZ ;  /* 0x0000001f0b027819 */ /* 0x000fe200000006ff */
[----:B------:R-:W-:-:S03]  /*3640*/  UMOV UR6, 0x40 ;  /* 0x0000004000067882 */ /* 0x000fc60000000000 */
[----:B------:R-:W-:Y:S01]  /*3650*/  UVIRTCOUNT.DEALLOC.SMPOOL 0x80 ;  /* 0x000000800000784c */ /* 0x000fe20000000000 */
[----:B--2---:R-:W-:Y:S02]  /*3660*/  ULEA UR4, UR4, UR6, 0x18 ;  /* 0x0000000604047291 */ /* 0x004fe4000f8ec0ff */
[----:B------:R-:W-:-:S07]  /*3670*/  ULEA UR6, UR15, UR5, 0x3 ;  /* 0x000000050f067291 */ /* 0x000fce000f8e18ff */
[----:B------:R2:W-:Y:S02]  /*3680*/  @P0 STS.U8 [UR4+0x1c], R0 ;  /* 0x00001c00ff000988 */ /* 0x0005e40008000004 */
[----:B------:R-:W4:Y:S02]  /*3690*/  SYNCS.PHASECHK.TRANS64.TRYWAIT P0, [UR6], R2 ;  /* 0x00000002ff0075a7 */ /* 0x000f240008001106 */
[----:B--2-4-:R-:W-:Y:S05]  /*36a0*/  @!P0 BRA `(.L_x_61) ;  /* 0x0000005c00288947 */ /* 0x014fea0003800000 */
.L_x_154:
[----:B-1----:R-:W-:-:S04]  /*36b0*/  UIADD3 UR7, UPT, UPT, UR15, 0x1, URZ ;  /* 0x000000010f077890 */ /* 0x002fc8000fffe0ff */
[----:B------:R-:W-:-:S04]  /*36c0*/  UISETP.NE.AND UP0, UPT, UR7, 0x4, UPT ;  /* 0x000000040700788c */ /* 0x000fc8000bf05270 */
[----:B------:R-:W-:Y:S02]  /*36d0*/  USEL UR8, URZ, 0x1, UP0 ;  /* 0x00000001ff087887 */ /* 0x000fe40008000000 */
[----:B------:R-:W-:-:S04]  /*36e0*/  USEL UR7, UR7, URZ, UP0 ;  /* 0x000000ff07077287 */ /* 0x000fc80008000000 */
[----:B------:R-:W-:Y:S01]  /*36f0*/  ULEA UR6, UR7, UR5, 0x3 ;  /* 0x0000000507067291 */ /* 0x000fe2000f8e18ff */
[----:B--2---:R-:W-:-:S04]  /*3700*/  LOP3.LUT R2, R11, UR8, RZ, 0x3c, !PT ;  /* 0x000000080b027c12 */ /* 0x004fc8000f8e3cff */
[----:B------:R-:W-:-:S04]  /*3710*/  SHF.L.U32 R3, R2, 0x1f, RZ ;  /* 0x0000001f02037819 */ /* 0x000fc800000006ff */
[----:B------:R-:W1:Y:S02]  /*3720*/  SYNCS.PHASECHK.TRANS64.TRYWAIT P0, [UR6], R3 ;  /* 0x00000003ff0075a7 */ /* 0x000e640008001106 */
[----:B-1----:R-:W-:Y:S05]  /*3730*/  @!P0 BRA `(.L_x_62) ;  /* 0x0000005c001c8947 */ /* 0x002fea0003800000 */
.L_x_156:
        /* <DEDUP_REMOVED lines=9> */
.L_x_158:
[----:B------:R-:W-:-:S04]  /*37d0*/  UIADD3 UR7, UPT, UPT, UR7, 0x1, URZ ;  /* 0x0000000107077890 */ /* 0x000fc8000fffe0ff */
[----:B------:R-:W-:-:S04]  /*37e0*/  UISETP.NE.AND UP0, UPT, UR7, 0x4, UPT ;  /* 0x000000040700788c */ /* 0x000fc8000bf05270 */
[----:B------:R-:W-:Y:S02]  /*37f0*/  USEL UR6, URZ, 0x1, UP0 ;  /* 0x00000001ff067887 */ /* 0x000fe40008000000 */
[----:B------:R-:W-:-:S04]  /*3800*/  USEL UR7, UR7, URZ, UP0 ;  /* 0x000000ff07077287 */ /* 0x000fc80008000000 */
[----:B------:R-:W-:Y:S01]  /*3810*/  ULEA UR7, UR7, UR5, 0x3 ;  /* 0x0000000507077291 */ /* 0x000fe2000f8e18ff */
[----:B------:R-:W-:-:S04]  /*3820*/  LOP3.LUT R2, R2, UR6, RZ, 0x3c, !PT ;  /* 0x0000000602027c12 */ /* 0x000fc8000f8e3cff */
[----:B------:R-:W-:-:S04]  /*3830*/  SHF.L.U32 R2, R2, 0x1f, RZ ;  /* 0x0000001f02027819 */ /* 0x000fc800000006ff */
[----:B------:R-:W2:Y:S02]  /*3840*/  SYNCS.PHASECHK.TRANS64.TRYWAIT P0, [UR7], R2 ;  /* 0x00000002ff0075a7 */ /* 0x000ea40008001107 */
[----:B--2---:R-:W-:Y:S05]  /*3850*/  @!P0 BRA `(.L_x_64) ;  /* 0x0000005c00048947 */ /* 0x004fea0003800000 */
.L_x_160:
[----:B------:R-:W-:Y:S01]  /*3860*/  NOP ;  /* 0x0000000000007918 */ /* 0x000fe20000000000 */
[----:B-1----:R-:W1:Y:S01]  /*3870*/  LDS R0, [UR4+0x14] ;  /* 0x00001404ff007984 */ /* 0x002e620008000800 */
[----:B------:R-:W-:Y:S01]  /*3880*/  ULOP3.LUT UR6, UR16, 0xffff, URZ, 0xc0, !UPT ;  /* 0x0000ffff10067892 */ /* 0x000fe2000f8ec0ff */
[----:B------:R-:W-:Y:S01]  /*3890*/  UMOV UR8, 0xffff ;  /* 0x0000ffff00087882 */ /* 0x000fe20000000000 */
[----:B------:R-:W-:Y:S02]  /*38a0*/  UMOV UR5, 0x1 ;  /* 0x0000000100057882 */ /* 0x000fe40000000000 */
[----:B------:R-:W-:-:S04]  /*38b0*/  USHF.R.U32.HI UR6, URZ, 0x5, UR6 ;  /* 0x00000005ff067899 */ /* 0x000fc80008011606 */
[----:B------:R-:W-:Y:S02]  /*38c0*/  USHF.L.U32 UR8, UR8, UR6, URZ ;  /* 0x0000000608087299 */ /* 0x000fe400080006ff */
[----:B------:R-:W-:-:S04]  /*38d0*/  USHF.L.U32 UR5, UR5, UR6, URZ ;  /* 0x0000000605057299 */ /* 0x000fc800080006ff */
[----:B-1----:R-:W-:-:S04]  /*38e0*/  LOP3.LUT R0, R0, UR8, RZ, 0xc0, !PT ;  /* 0x0000000800007c12 */ /* 0x002fc8000f8ec0ff */
[----:B------:R-:W-:-:S13]  /*38f0*/  ISETP.NE.AND P0, PT, R0, UR8, PT ;  /* 0x0000000800007c0c */ /* 0x000fda000bf05270 */
[----:B------:R-:W-:Y:S05]  /*3900*/  @P0 BRA `(.L_x_65) ;  /* 0x0000000000580947 */ /* 0x000fea0003800000 */
[----:B------:R-:W1:Y:S02]  /*3910*/  LDS R0, [UR4+0x18] ;  /* 0x00001804ff007984 */ /* 0x000e640008000800 */
[----:B-1----:R-:W-:-:S04]  /*3920*/  LOP3.LUT R0, R0, UR5, RZ, 0xc0, !PT ;  /* 0x0000000500007c12 */ /* 0x002fc8000f8ec0ff */
[----:B------:R-:W-:-:S13]  /*3930*/  ISETP.NE.AND P0, PT, R0, UR5, PT ;  /* 0x0000000500007c0c */ /* 0x000fda000bf05270 */
[----:B------:R-:W-:Y:S05]  /*3940*/  @P0 BRA `(.L_x_66) ;  /* 0x00000000003c0947 */ /* 0x000fea0003800000 */
[----:B------:R-:W1:Y:S01]  /*3950*/  S2R R2, SR_LANEID ;  /* 0x0000000000027919 */ /* 0x000e620000000000 */
[----:B------:R-:W-:Y:S01]  /*3960*/  ULOP3.LUT UR8, URZ, UR8, URZ, 0x33, !UPT ;  /* 0x00000008ff087292 */ /* 0x000fe2000f8e33ff */
[----:B------:R-:W-:Y:S02]  /*3970*/  VOTEU.ANY UR7, UPT, PT ;  /* 0x0000000000077886 */ /* 0x000fe400038e0100 */
[----:B------:R-:W-:-:S03]  /*3980*/  UFLO.U32 UR7, UR7 ;  /* 0x00000007000772bd */ /* 0x000fc600080e0000 */
[----:B------:R-:W-:-:S04]  /*3990*/  IMAD.U32 R0, RZ, RZ, UR8 ;  /* 0x00000008ff007e24 */ /* 0x000fc8000f8e00ff */
[----:B------:R2:W4:Y:S02]  /*39a0*/  REDUX UR6, R0 ;  /* 0x00000000000673c4 */ /* 0x0005240000000000 */
[----:B------:R1:W-:Y:S02]  /*39b0*/  UTCATOMSWS.AND URZ, UR8 ;  /* 0x0000000800ff79e3 */ /* 0x0003e40008000000 */
[----:B-1----:R-:W-:Y:S02]  /*39c0*/  ISETP.EQ.U32.AND P0, PT, R2, UR7, PT ;  /* 0x0000000702007c0c */ /* 0x002fe4000bf02070 */
[----:B--2---:R-:W-:Y:S02]  /*39d0*/  LOP3.LUT R0, RZ, UR5, RZ, 0x33, !PT ;  /* 0x00000005ff007c12 */ /* 0x004fe4000f8e33ff */
[----:B----4-:R-:W-:Y:S02]  /*39e0*/  MOV R2, UR6 ;  /* 0x0000000600027c02 */ /* 0x010fe40008000f00 */
[----:B------:R-:W1:Y:S07]  /*39f0*/  REDUX UR5, R0 ;  /* 0x00000000000573c4 */ /* 0x000e6e0000000000 */
[----:B------:R2:W-:Y:S01]  /*3a00*/  @P0 ATOMS.AND RZ, [UR4+0x14], R2 ;  /* 0x00001402ffff098c */ /* 0x0005e2000a800004 */
[----:B-1----:R-:W-:-:S05]  /*3a10*/  IMAD.U32 R0, RZ, RZ, UR5 ;  /* 0x00000005ff007e24 */ /* 0x002fca000f8e00ff */
[----:B------:R2:W-:Y:S01]  /*3a20*/  @P0 ATOMS.AND RZ, [UR4+0x18], R0 ;  /* 0x00001800ffff098c */ /* 0x0005e2000a800004 */
[----:B------:R-:W-:Y:S05]  /*3a30*/  BRA `(.L_x_67) ;  /* 0x0000000000147947 */ /* 0x000fea0003800000 */
.L_x_66:
[----:B------:R-:W-:Y:S02]  /*3a40*/  MOV R2, 0x3a60 ;  /* 0x00003a6000027802 */ /* 0x000fe40000000f00 */
[----:B---3-5:R-:W-:Y:S05]  /*3a50*/  CALL.REL.NOINC `($__internal_0_$__cuda_sm10x_tcgen05_guardrail_trap_col_being_dealloced_not_returned_by_alloc) ;  /* 0x0000005c00ec7944 */ /* 0x028fea0003c00000 */
[----:B------:R-:W-:Y:S05]  /*3a60*/  BRA `(.L_x_67) ;  /* 0x0000000000087947 */ /* 0x000fea0003800000 */
.L_x_65:
[----:B------:R-:W-:Y:S02]  /*3a70*/  MOV R2, 0x3a90 ;  /* 0x00003a9000027802 */ /* 0x000fe40000000f00 */
[----:B---3-5:R-:W-:Y:S05]  /*3a80*/  CALL.REL.NOINC `($__internal_2_$__cuda_sm10x_tcgen05_guardrail_trap_unallocated_columns_being_dealloced) ;  /* 0x0000005c00f87944 */ /* 0x028fea0003c00000 */
.L_x_67:
[----:B------:R-:W-:Y:S01]  /*3a90*/  NOP ;  /* 0x0000000000007918 */ /* 0x000fe20000000000 */
[----:B------:R-:W-:Y:S05]  /*3aa0*/  EXIT ;  /* 0x000000000000794d */ /* 0x000fea0003800000 */
.L_x_49:
[----:B------:R-:W-:-:S09]  /*3ab0*/  UISETP.NE.OR UP2, UPT, UR8, 0x3, !UP2 ;  /* 0x000000030800788c */ /* 0x000fd2000d745670 */
[----:B------:R-:W-:Y:S05]  /*3ac0*/  BRA.U UP2, `(.L_x_68) ;  /* 0x0000001102087547 */ /* 0x000fea000b800000 */
[----:B------:R-:W1:Y:S01]  /*3ad0*/  LDC R0, c[0x0][0xb30] ;  /* 0x0002cc00ff007b82 */ /* 0x000e620000000800 */
[----:B------:R-:W2:Y:S01]  /*3ae0*/  LDCU.64 UR8, c[0x0][0x888] ;  /* 0x00011100ff0877ac */ /* 0x000ea20008000a00 */
[----:B------:R-:W-:Y:S02]  /*3af0*/  HFMA2 R27, -RZ, RZ, 0, 0 ;  /* 0x00000000ff1b7431 */ /* 0x000fe400000001ff */
[----:B------:R-:W-:Y:S01]  /*3b00*/  IMAD.MOV.U32 R29, RZ, RZ, 0x1 ;  /* 0x00000001ff1d7424 */ /* 0x000fe200078e00ff */
[----:B------:R-:W-:Y:S01]  /*3b10*/  MOV R25, 0x2000 ;  /* 0x0000200000197802 */ /* 0x000fe20000000f00 */
[----:B------:R-:W4:Y:S01]  /*3b20*/  LDCU.64 UR4, c[0x0][0x890] ;  /* 0x00011200ff0477ac */ /* 0x000f220008000a00 */
[----:B------:R-:W-:Y:S01]  /*3b30*/  IMAD.MOV.U32 R28, RZ, RZ, RZ ;  /* 0x000000ffff1c7224 */ /* 0x000fe200078e00ff */
[----:B------:R-:W3:Y:S01]  /*3b40*/  LDC R24, c[0x0][0x370] ;  /* 0x0000dc00ff187b82 */ /* 0x000ee20000000800 */
[----:B------:R-:W-:Y:S01]  /*3b50*/  UMOV UR7, 0x400 ;  /* 0x0000040000077882 */ /* 0x000fe20000000000 */
[----:B------:R-:W-:-:S02]  /*3b60*/  UPLOP3.LUT UP1, UPT, UPT, UPT, UPT, 0x40, 0x4 ;  /* 0x000000000004789c */ /* 0x000fc40003f2e870 */
[----:B------:R-:W-:-:S04]  /*3b70*/  ULEA UR7, UR37, UR7, 0x18 ;  /* 0x0000000725077291 */ /* 0x000fc8000f8ec0ff */
[----:B------:R-:W3:Y:S01]  /*3b80*/  LDC R3, c[0x0][0xb0c] ;  /* 0x0002c300ff037b82 */ /* 0x000ee20000000800 */
[----:B------:R-:W-:Y:S02]  /*3b90*/  UIADD3 UR13, UPT, UPT, UR7, 0x68, URZ ;  /* 0x00000068070d7890 */ /* 0x000fe4000fffe0ff */
[----:B--2---:R-:W-:Y:S02]  /*3ba0*/  UISETP.NE.U32.AND UP2, UPT, UR8, URZ, UPT ;  /* 0x000000ff0800728c */ /* 0x004fe4000bf45070 */
[----:B------:R-:W-:Y:S02]  /*3bb0*/  UIADD3 UR33, UPT, UPT, UR7, 0x50, URZ ;  /* 0x0000005007217890 */ /* 0x000fe4000fffe0ff */
[----:B----4-:R-:W-:Y:S01]  /*3bc0*/  UISETP.NE.U32.AND UP3, UPT, UR4, URZ, UPT ;  /* 0x000000ff0400728c */ /* 0x010fe2000bf65070 */
[----:B------:R-:W2:Y:S01]  /*3bd0*/  LDC R18, c[0x0][0xb20] ;  /* 0x0002c800ff127b82 */ /* 0x000ea20000000800 */
[----:B-1----:R-:W-:Y:S01]  /*3be0*/  ISETP.NE.AND P1, PT, R0, 0x1, PT ;  /* 0x000000010000780c */ /* 0x002fe20003f25270 */
[----:B------:R-:W-:-:S02]  /*3bf0*/  UISETP.NE.AND.EX UP2, UPT, UR9, URZ, UPT, UP2 ;  /* 0x000000ff0900728c */ /* 0x000fc4000bf45320 */
[----:B------:R-:W-:Y:S02]  /*3c00*/  UIADD3 UR25, UPT, UPT, UR7, 0x58, URZ ;  /* 0x0000005807197890 */ /* 0x000fe4000fffe0ff */
[----:B------:R-:W-:Y:S02]  /*3c10*/  UIADD3 UR17, UPT, UPT, UR7, 0x60, URZ ;  /* 0x0000006007117890 */ /* 0x000fe4000fffe0ff */
[----:B------:R-:W1:Y:S01]  /*3c20*/  LDC.64 R30, c[0x0][0x348] ;  /* 0x0000d200ff1e7b82 */ /* 0x000e620000000a00 */
[----:B------:R-:W-:Y:S02]  /*3c30*/  UPRMT UR13, UR37, 0x654, UR13 ;  /* 0x00000654250d7896 */ /* 0x000fe4000800000d */
[----:B------:R-:W-:-:S05]  /*3c40*/  UISETP.NE.AND.EX UP3, UPT, UR5, URZ, UPT, UP3 ;  /* 0x000000ff0500728c */ /* 0x000fca000bf65330 */
[----:B------:R-:W4:Y:S08]  /*3c50*/  LDC.64 R16, c[0x0][0xb10] ;  /* 0x0002c400ff107b82 */ /* 0x000f300000000a00 */
[----:B------:R-:W1:Y:S08]  /*3c60*/  LDC.64 R6, c[0x0][0xb18] ;  /* 0x0002c600ff067b82 */ /* 0x000e700000000a00 */
[----:B------:R-:W1:Y:S08]  /*3c70*/  LDC.64 R4, c[0x0][0xb28] ;  /* 0x0002ca00ff047b82 */ /* 0x000e700000000a00 */
[----:B--23--:R-:W1:Y:S02]  /*3c80*/  LDC R19, c[0x0][0x374] ;  /* 0x0000dd00ff137b82 */ /* 0x00ce640000000800 */
.L_x_79:
[C---:B------:R-:W-:Y:S02]  /*3c90*/  LEA R0, R28.reuse, UR7, 0x3 ;  /* 0x000000071c007c11 */ /* 0x040fe4000f8e18ff */
[----:B------:R-:W-:Y:S02]  /*3ca0*/  SHF.L.U32 R2, R27, 0x1f, RZ ;  /* 0x0000001f1b027819 */ /* 0x000fe400000006ff */
[----:B------:R-:W-:Y:S02]  /*3cb0*/  LEA R20, R28, UR7, 0x4 ;  /* 0x000000071c147c11 */ /* 0x000fe4000f8e20ff */
[----:B--2---:R-:W2:Y:S02]  /*3cc0*/  SYNCS.PHASECHK.TRANS64.TRYWAIT P0, [R0+URZ+0xa0], R2 ;  /* 0x0000a002000075a7 */ /* 0x004ea400080011ff */
[----:B--2---:R-:W-:Y:S05]  /*3cd0*/  @!P0 BRA `(.L_x_69) ;  /* 0x0000005400fc8947 */ /* 0x004fea0003800000 */
.L_x_161:
[----:B------:R-:W-:Y:S01]  /*3ce0*/  ISETP.GE.AND P0, PT, R40, 0x1, PT ;  /* 0x000000012800780c */ /* 0x000fe20003f06270 */
[----:B------:R-:W3:Y:S01]  /*3cf0*/  LDS.128 R20, [R20+0x130] ;  /* 0x0001300014147984 */ /* 0x000ee20000000c00 */
[----:B--2---:R-:W-:Y:S01]  /*3d00*/  VIADD R0, R0, 0xb0 ;  /* 0x000000b000007836 */ /* 0x004fe20000000000 */
[----:B------:R-:W-:Y:S01]  /*3d10*/  @!PT LDS RZ, [RZ] ;  /* 0x00000000fffff984 */ /* 0x000fe20000000800 */
[----:B------:R-:W-:Y:S01]  /*3d20*/  @!PT LDS RZ, [RZ] ;  /* 0x00000000fffff984 */ /* 0x000fe20000000800 */
[----:B------:R-:W-:Y:S01]  /*3d30*/  @!PT LDS RZ, [RZ] ;  /* 0x00000000fffff984 */ /* 0x000fe20000000800 */
[----:B------:R-:W-:Y:S01]  /*3d40*/  @!PT LDS RZ, [RZ] ;  /* 0x00000000fffff984 */ /* 0x000fe20000000800 */
[----:B------:R2:W-:Y:S06]  /*3d50*/  MEMBAR.ALL.CTA ;  /* 0x0000000000007992 */ /* 0x0005ec0000008000 */
[----:B--2---:R-:W2:Y:S01]  /*3d60*/  FENCE.VIEW.ASYNC.S ;  /* 0x00000000000073c6 */ /* 0x004ea20000000000 */
[----:B------:R-:W-:Y:S04]  /*3d70*/  PRMT R0, RZ, 0x654, R0 ;  /* 0x00000654ff007816 */ /* 0x000fe80000000000 */
[----:B--2---:R2:W-:Y:S01]  /*3d80*/  SYNCS.ARRIVE.TRANS64.RED.A1T0 RZ, [R0+URZ], RZ ;  /* 0x000000ff00ff79a7 */ /* 0x0045e200081004ff */
[----:B---3--:R-:W-:Y:S11]  /*3d90*/  LOP3.LUT P3, RZ, R22, 0x1, RZ, 0xc0, !PT ;  /* 0x0000000116ff7812 */ /* 0x008ff6000786c0ff */
[----:B------:R-:W-:Y:S02]  /*3da0*/  @!UPT UIADD3 URZ, UPT, UPT, URZ, URZ, URZ ;  /* 0x000000fffffff290 */ /* 0x000fe4000fffe0ff */
[----:B------:R-:W-:Y:S02]  /*3db0*/  @P3 MOV R11, R20 ;  /* 0x00000014000b3202 */ /* 0x000fe40000000f00 */
[----:B------:R-:W-:Y:S01]  /*3dc0*/  @P3 LOP3.LUT R10, R21, 0xffff, RZ, 0xc0, !PT ;  /* 0x0000ffff150a3812 */ /* 0x000fe200078ec0ff */
[----:B--2---:R-:W-:Y:S06]  /*3dd0*/  @!P0 BRA `(.L_x_70) ;  /* 0x0000000000a48947 */ /* 0x004fec0003800000 */
[-C--:B-1----:R-:W-:Y:S01]  /*3de0*/  IMAD.HI.U32 R0, R19, R7.reuse, RZ ;  /* 0x0000000713007227 */ /* 0x082fe200078e00ff */
[----:B------:R-:W-:Y:S02]  /*3df0*/  ISETP.NE.AND P0, PT, R6, 0x1, PT ;  /* 0x000000010600780c */ /* 0x000fe40003f05270 */
[----:B------:R-:W-:Y:S01]  /*3e00*/  ISETP.NE.AND P2, PT, R40, 0x1, PT ;  /* 0x000000012800780c */ /* 0x000fe20003f45270 */
[----:B----4-:R-:W-:Y:S01]  /*3e10*/  IMAD.HI.U32 R9, R24, R16, RZ ;  /* 0x0000001018097227 */ /* 0x010fe200078e00ff */
[----:B------:R-:W-:Y:S02]  /*3e20*/  SHF.R.U32.HI R0, RZ, R18, R0 ;  /* 0x00000012ff007219 */ /* 0x000fe40000011600 */
[----:B------:R-:W-:Y:S01]  /*3e30*/  ISETP.NE.AND P4, PT, R3, 0x1, PT ;  /* 0x000000010300780c */ /* 0x000fe20003f85270 */
[----:B------:R-:W-:Y:S01]  /*3e40*/  IMAD.HI.U32 R13, R10, R7, RZ ;  /* 0x000000070a0d7227 */ /* 0x000fe200078e00ff */
[----:B------:R-:W-:Y:S02]  /*3e50*/  SHF.R.U32.HI R9, RZ, R17, R9 ;  /* 0x00000011ff097219 */ /* 0x000fe40000011609 */
[----:B------:R-:W-:Y:S01]  /*3e60*/  SEL R0, R19, R0, !P0 ;  /* 0x0000000013007207 */ /* 0x000fe20004000000 */
[----:B------:R-:W-:Y:S01]  /*3e70*/  IMAD.HI.U32 R12, R11, R16, RZ ;  /* 0x000000100b0c7227 */ /* 0x000fe200078e00ff */
[----:B------:R-:W-:Y:S03]  /*3e80*/  SEL R9, R24, R9, !P4 ;  /* 0x0000000918097207 */ /* 0x000fe60006000000 */
[-C--:B------:R-:W-:Y:S01]  /*3e90*/  IMAD.HI.U32 R8, R0, R4.reuse, RZ ;  /* 0x0000000400087227 */ /* 0x080fe200078e00ff */
[----:B------:R-:W-:Y:S03]  /*3ea0*/  SHF.R.U32.HI R12, RZ, R17, R12 ;  /* 0x00000011ff0c7219 */ /* 0x000fe6000001160c */
[----:B------:R-:W-:Y:S01]  /*3eb0*/  IMAD.HI.U32 R2, R9, R4, RZ ;  /* 0x0000000409027227 */ /* 0x000fe200078e00ff */
[-C--:B------:R-:W-:Y:S02]  /*3ec0*/  @P2 SHF.R.U32.HI R0, RZ, R5.reuse, R8 ;  /* 0x00000005ff002219 */ /* 0x080fe40000011608 */
[----:B------:R-:W-:Y:S02]  /*3ed0*/  SHF.R.U32.HI R8, RZ, R18, R13 ;  /* 0x00000012ff087219 */ /* 0x000fe4000001160d */
[----:B------:R-:W-:Y:S01]  /*3ee0*/  @P2 SHF.R.U32.HI R9, RZ, R5, R2 ;  /* 0x00000005ff092219 */ /* 0x000fe20000011602 */
[----:B------:R-:W-:Y:S01]  /*3ef0*/  IMAD R0, R40, R0, RZ ;  /* 0x0000000028007224 */ /* 0x000fe200078e02ff */
[----:B------:R-:W-:Y:S02]  /*3f00*/  SEL R8, R10, R8, !P0 ;  /* 0x000000080a087207 */ /* 0x000fe40004000000 */
[----:B------:R-:W-:Y:S01]  /*3f10*/  SEL R2, R11, R12, !P4 ;  /* 0x0000000c0b027207 */ /* 0x000fe20006000000 */
[----:B------:R-:W-:Y:S01]  /*3f20*/  IMAD R12, R40, R9, RZ ;  /* 0x00000009280c7224 */ /* 0x000fe200078e02ff */
[C---:B------:R-:W-:Y:S01]  /*3f30*/  ISETP.GE.AND P0, PT, R8.reuse, R0, PT ;  /* 0x000000000800720c */ /* 0x040fe20003f06270 */
[----:B------:R-:W-:Y:S03]  /*3f40*/  IMAD.HI.U32 R0, R8, R4, RZ ;  /* 0x0000000408007227 */ /* 0x000fe600078e00ff */
[----:B------:R-:W-:Y:S02]  /*3f50*/  ISETP.GE.OR P0, PT, R2, R12, P0 ;  /* 0x0000000c0200720c */ /* 0x000fe40000706670 */
[-C--:B------:R-:W-:Y:S04]  /*3f60*/  SHF.R.U32.HI R0, RZ, R5.reuse, R0 ;  /* 0x00000005ff007219 */ /* 0x080fe80000011600 */
[----:B------:R-:W-:Y:S05]  /*3f70*/  SEL R13, R8, R0, !P2 ;  /* 0x00000000080d7207 */ /* 0x000fea0005000000 */
[----:B------:R-:W-:Y:S02]  /*3f80*/  IMAD.MOV R12, RZ, RZ, -R13 ;  /* 0x000000ffff0c7224 */ /* 0x000fe400078e0a0d */
[----:B------:R-:W-:Y:S04]  /*3f90*/  @!P0 IMAD.HI.U32 R0, R2, R4, RZ ;  /* 0x0000000402008227 */ /* 0x000fe800078e00ff */
[----:B------:R-:W-:Y:S01]  /*3fa0*/  IMAD R12, R40, R12, R8 ;  /* 0x0000000c280c7224 */ /* 0x000fe200078e0208 */
[----:B------:R-:W-:Y:S04]  /*3fb0*/  @!P0 SHF.R.U32.HI R0, RZ, R5, R0 ;  /* 0x00000005ff008219 */ /* 0x000fe80000011600 */
[----:B------:R-:W-:Y:S04]  /*3fc0*/  @!P0 SEL R0, R2, R0, !P2 ;  /* 0x0000000002008207 */ /* 0x000fe80005000000 */
[----:B------:R-:W-:Y:S01]  /*3fd0*/  @!P0 IADD3 R13, PT, PT, R13, -R0, RZ ;  /* 0x800000000d0d8210 */ /* 0x000fe20007ffe0ff */
[----:B------:R-:W-:Y:S01]  /*3fe0*/  @!P0 IMAD R0, R9, R12, R0 ;  /* 0x0000000c09008224 */ /* 0x000fe200078e0200 */
[----:B------:R-:W-:Y:S01]  /*3ff0*/  IADD3 R9, PT, PT, -R8, RZ, RZ ;  /* 0x000000ff08097210 */ /* 0x000fe20007ffe1ff */
[--C-:B------:R-:W-:Y:S02]  /*4000*/  IMAD.MOV R12, RZ, RZ, -R2.reuse ;  /* 0x000000ffff0c7224 */ /* 0x100fe400078e0a02 */
[----:B------:R-:W-:Y:S02]  /*4010*/  @!P0 IMAD R8, R13, R40, R2 ;  /* 0x000000280d088224 */ /* 0x000fe400078e0202 */
[----:B------:R-:W-:Y:S02]  /*4020*/  @!P0 IMAD.MOV.U32 R2, RZ, RZ, R0 ;  /* 0x000000ffff028224 */ /* 0x000fe400078e0000 */
[----:B------:R-:W-:Y:S02]  /*4030*/  IMAD R11, R3, R12, R11 ;  /* 0x0000000c030b7224 */ /* 0x000fe400078e020b */
[----:B------:R-:W-:Y:S02]  /*4040*/  IMAD R10, R6, R9, R10 ;  /* 0x00000009060a7224 */ /* 0x000fe400078e020a */
[----:B------:R-:W-:Y:S02]  /*4050*/  IMAD R11, R2, R3, R11 ;  /* 0x00000003020b7224 */ /* 0x000fe400078e020b */
[----:B------:R-:W-:Y:S02]  /*4060*/  IMAD R10, R8, R6, R10 ;  /* 0x00000006080a7224 */ /* 0x000fe400078e020a */
.L_x_70:
[----:B------:R-:W-:Y:S05]  /*4070*/  BRA.U UP1, `(.L_x_71) ;  /* 0x0000000101107547 */ /* 0x000fea000b800000 */
[----:B------:R-:W-:Y:S04]  /*4080*/  MOV R2, UR6 ;  /* 0x0000000600027c02 */ /* 0x000fe80008000f00 */
[----:B------:R-:W-:Y:S04]  /*4090*/  SHF.L.U32 R2, R2, 0x1f, RZ ;  /* 0x0000001f02027819 */ /* 0x000fe800000006ff */
[----:B------:R-:W2:Y:S02]  /*40a0*/  SYNCS.PHASECHK.TRANS64.TRYWAIT P0, [UR7+0x98], R2 ;  /* 0x00009802ff0075a7 */ /* 0x000ea40008001107 */
[----:B--2---:R-:W-:Y:S05]  /*40b0*/  @!P0 BRA `(.L_x_72) ;  /* 0x0000005400188947 */ /* 0x004fea0003800000 */
.L_x_71:
[----:B------:R-:W-:Y:S02]  /*40c0*/  R2UR UR35, R15 ;  /* 0x000000000f2372ca */ /* 0x000fe400000e0000 */
[----:B------:R-:W-:Y:S02]  /*40d0*/  R2UR UR34, R14 ;  /* 0x000000000e2272ca */ /* 0x000fe400000e0000 */
[----:B------:R-:W-:Y:S02]  /*40e0*/  ISETP.NE.U32.AND P2, PT, RZ, UR4, PT ;  /* 0x00000004ff007c0c */ /* 0x000fe4000bf45070 */
[----:B------:R-:W-:Y:S02]  /*40f0*/  SHF.L.U32 R14, R29, 0x1f, RZ ;  /* 0x0000001f1d0e7819 */ /* 0x000fe400000006ff */
[----:B------:R-:W-:Y:S05]  /*4100*/  ISETP.NE.AND.EX P2, PT, RZ, UR5, PT, P2 ;  /* 0x00000005ff007c0c */ /* 0x000fea000bf45320 */
[----:B------:R-:W-:Y:S02]  /*4110*/  USHF.L.U32 UR35, UR35, 0x7, URZ ;  /* 0x0000000723237899 */ /* 0x000fe400080006ff */
[----:B------:R-:W-:Y:S01]  /*4120*/  USHF.L.U32 UR34, UR34, 0x7, URZ ;  /* 0x0000000722227899 */ /* 0x000fe200080006ff */
[----:B------:R-:W-:Y:S11]  /*4130*/  BRA.U !UP3, `(.L_x_73) ;  /* 0x000000010b347547 */ /* 0x000ff6000b800000 */
[----:B------:R-:W-:Y:S01]  /*4140*/  UPLOP3.LUT UP0, UPT, UPT, UPT, UP2, 0x80, 0x8 ;  /* 0x000000000008789c */ /* 0x000fe20003f0f020 */
[----:B--2---:R-:W-:Y:S02]  /*4150*/  HFMA2 R0, -RZ, RZ, 0, 5.9604644775390625e-08 ;  /* 0x00000001ff007431 */ /* 0x004fe400000001ff */
[----:B------:R-:W-:Y:S03]  /*4160*/  IMAD.MOV.U32 R88, RZ, RZ, 0x1 ;  /* 0x00000001ff587424 */ /* 0x000fe600078e00ff */
[----:B------:R-:W-:Y:S05]  /*4170*/  PLOP3.LUT P0, PT, PT, PT, UP0, 0x80, 0x8 ;  /* 0x000000000008781c */ /* 0x000fea0003f0f008 */
[----:B------:R-:W2:Y:S01]  /*4180*/  @UP0 LDCU.64 UR10, c[0x0][0x888] ;  /* 0x00011100ff0a07ac */ /* 0x000ea20008000a00 */
[----:B------:R-:W-:Y:S07]  /*4190*/  @UP0 UIMAD UR8, UR36, UR4, URZ ;  /* 0x00000004240802a4 */ /* 0x000fee000f8e02ff */
[----:B------:R-:W-:Y:S01]  /*41a0*/  @!P0 PRMT R88, R0, 0x7610, R88 ;  /* 0x0000761000588816 */ /* 0x000fe20000000058 */
[----:B--2---:R-:W-:Y:S03]  /*41b0*/  @UP0 UIMAD.WIDE UR10, UR8, 0x4, UR10 ;  /* 0x00000004080a08a5 */ /* 0x004fe6000f8e020a */
[----:B------:R-:W2:Y:S03]  /*41c0*/  @!UP0 LDCU UR8, c[0x0][0x880] ;  /* 0x00011000ff0887ac */ /* 0x000ea60008000800 */
[----:B------:R-:W-:Y:S01]  /*41d0*/  IMAD.U32 R8, RZ, RZ, UR10 ;  /* 0x0000000aff087e24 */ /* 0x000fe2000f8e00ff */
[----:B------:R-:W-:Y:S05]  /*41e0*/  MOV R9, UR11 ;  /* 0x0000000b00097c02 */ /* 0x000fea0008000f00 */
[----:B-----5:R3:W5:Y:S02]  /*41f0*/  @P0 LDG.E R49, desc[UR46][R8.64] ;  /* 0x0000002e08310981 */ /* 0x020764000c1e1900 */
[----:B--23--:R-:W-:Y:S07]  /*4200*/  @!P0 IMAD.U32 R49, RZ, RZ, UR8 ;  /* 0x00000008ff318e24 */ /* 0x00cfee000f8e00ff */
.L_x_73:
[----:B-----5:R-:W-:Y:S01]  /*4210*/  @!P2 FSETP.EQ.AND P0, PT, R49, RZ, PT ;  /* 0x000000ff3100a20b */ /* 0x020fe20003f02000 */
[----:B------:R-:W-:Y:S01]  /*4220*/  @!UPT UIADD3 URZ, UPT, UPT, URZ, URZ, URZ ;  /* 0x000000fffffff290 */ /* 0x000fe2000fffe0ff */
[----:B------:R-:W-:Y:S11]  /*4230*/  @!P2 BRA `(.L_x_74) ;  /* 0x000000000014a947 */ /* 0x000ff60003800000 */
[----:B------:R-:W-:Y:S02]  /*4240*/  LOP3.LUT P2, RZ, R88, 0xff, RZ, 0xc0, !PT ;  /* 0x000000ff58ff7812 */ /* 0x000fe4000784c0ff */
[----:B------:R-:W-:Y:S04]  /*4250*/  PLOP3.LUT P0, PT, PT, PT, UP0, 0x80, 0x8 ;  /* 0x000000000008781c */ /* 0x000fe80003f0f008 */
[----:B------:R-:W-:Y:S07]  /*4260*/  PLOP3.LUT P0, PT, P0, PT, PT, 0x8, 0x80 ;  /* 0x000000000080781c */ /* 0x000fee000070e170 */
[----:B------:R-:W-:Y:S11]  /*4270*/  @P2 FSETP.EQ.AND P0, PT, R49, RZ, PT ;  /* 0x000000ff3100220b */ /* 0x000ff60003f02000 */
[----:B------:R-:W-:Y:S02]  /*4280*/  @!UPT UIADD3 URZ, UPT, UPT, URZ, URZ, URZ ;  /* 0x000000fffffff290 */ /* 0x000fe4000fffe0ff */
.L_x_74:
[----:B------:R-:W3:Y:S01]  /*4290*/  SYNCS.PHASECHK.TRANS64.TRYWAIT P2, [UR7+0x70], R14 ;  /* 0x0000700eff0075a7 */ /* 0x000ee20008041107 */
[----:B------:R-:W-:Y:S04]  /*42a0*/  ELECT P4, URZ, PT ;  /* 0x0000000000ff782f */ /* 0x000fe80003880000 */
[----:B------:R-:W-:Y:S11]  /*42b0*/  PLOP3.LUT P4, PT, P0, P4, PT, 0xf2, 0x2f ;  /* 0x00000000002f781c */ /* 0x000ff60000789e72 */
[----:B------:R-:W-:Y:S02]  /*42c0*/  @!UPT UIADD3 URZ, UPT, UPT, URZ, URZ, URZ ;  /* 0x000000fffffff290 */ /* 0x000fe4000fffe0ff */
[----:B-1----:R-:W-:Y:S05]  /*42d0*/  @!P4 IADD3 R8, P0, PT, R30, 0x580, RZ ;  /* 0x000005801e08c810 */ /* 0x002fea0007f1e0ff */
[----:B--2---:R-:W-:Y:S01]  /*42e0*/  @!P4 IMAD.X R2, RZ, RZ, R31, P0 ;  /* 0x000000ffff02c224 */ /* 0x004fe200000e061f */
[----:B---3--:R-:W-:Y:S07]  /*42f0*/  @!P2 BRA `(.L_x_75) ;  /* 0x0000005000a0a947 */ /* 0x008fee0003800000 */
.L_x_164:
[----:B------:R-:W-:Y:S01]  /*4300*/  @!P4 R2UR UR8, R2 ;  /* 0x000000000208c2ca */ /* 0x000fe200000e0000 */
[----:B------:R-:W-:Y:S01]  /*4310*/  VOTEU.ALL UP1, P4 ;  /* 0x0000000000ff7886 */ /* 0x000fe20002020000 */
[----:B------:R-:W-:Y:S01]  /*4320*/  @!P4 R2UR UR9, R8 ;  /* 0x000000000809c2ca */ /* 0x000fe200000e0000 */
[----:B-1----:R-:W-:Y:S01]  /*4330*/  @!P4 IMAD.MOV.U32 R0, RZ, RZ, 0x2000 ;  /* 0x00002000ff00c424 */ /* 0x002fe200078e00ff */
[----:B------:R-:W-:Y:S01]  /*4340*/  UMOV UR10, 0x0 ;  /* 0x00000000000a7882 */ /* 0x000fe20000000000 */
[----:B------:R-:W-:Y:S01]  /*4350*/  UMOV UR11, 0x10000000 ;  /* 0x10000000000b7882 */ /* 0x000fe20000000000 */
[----:B------:R-:W-:Y:S01]  /*4360*/  @!UP1 UIADD3 UR32, UPT, UPT, UR7, 0x200, URZ ;  /* 0x0000020007209890 */ /* 0x000fe2000fffe0ff */
[----:B------:R-:W-:Y:S06]  /*4370*/  VOTEU.ALL UP1, P4 ;  /* 0x0000000000ff7886 */ /* 0x000fec0002020000 */
[----:B------:R-:W-:Y:S01]  /*4380*/  IMAD.U32 R9, RZ, RZ, UR8 ;  /* 0x00000008ff097e24 */ /* 0x000fe2000f8e00ff */
[----:B------:R-:W-:Y:S01]  /*4390*/  UPRMT UR8, UR37, 0x654, UR33 ;  /* 0x0000065425087896 */ /* 0x000fe20008000021 */
[----:B------:R-:W-:Y:S03]  /*43a0*/  IMAD.U32 R8, RZ, RZ, UR9 ;  /* 0x00000009ff087e24 */ /* 0x000fe6000f8e00ff */
[----:B------:R-:W-:Y:S02]  /*43b0*/  @!P4 R2UR UR15, R9 ;  /* 0x00000000090fc2ca */ /* 0x000fe400000e0000 */
[----:B------:R-:W-:Y:S02]  /*43c0*/  @!P4 R2UR UR14, R8 ;  /* 0x00000000080ec2ca */ /* 0x000fe400000e0000 */
[----:B------:R-:W-:Y:S05]  /*43d0*/  @!P4 IADD3 R8, P0, PT, R30, 0x580, RZ ;  /* 0x000005801e08c810 */ /* 0x000fea0007f1e0ff */
[----:B------:R-:W-:Y:S06]  /*43e0*/  @!P4 IMAD.X R2, RZ, RZ, R31, P0 ;  /* 0x000000ffff02c224 */ /* 0x000fec00000e061f */
[----:B------:R1:W-:Y:S01]  /*43f0*/  @!UP1 UTMALDG.3D [UR32], [UR14], desc[UR10] ;  /* 0x00000a200e0095b4 */ /* 0x0003e20008011000 */
[----:B------:R1:W-:Y:S01]  /*4400*/  @!P4 SYNCS.ARRIVE.TRANS64.RED.A0TR RZ, [UR7+0x50], R0 ;  /* 0x00005000ffffc9a7 */ /* 0x0003e20008300407 */
[----:B------:R-:W-:Y:S01]  /*4410*/  SYNCS.ARRIVE.TRANS64.RED.A1T0 RZ, [UR8], RZ ;  /* 0x000000ffffff79a7 */ /* 0x000fe20008100408 */
[----:B------:R-:W2:Y:S02]  /*4420*/  SYNCS.PHASECHK.TRANS64.TRYWAIT P2, [UR7+0x78], R14 ;  /* 0x0000780eff0075a7 */ /* 0x000ea40008041107 */
[----:B-12---:R-:W-:Y:S05]  /*4430*/  @!P2 BRA `(.L_x_76) ;  /* 0x000000500068a947 */ /* 0x006fea0003800000 */
.L_x_166:
[----:B------:R-:W-:Y:S01]  /*4440*/  @!P4 R2UR UR8, R2 ;  /* 0x000000000208c2ca */ /* 0x000fe200000e0000 */
[----:B------:R-:W-:Y:S01]  /*4450*/  VOTEU.ALL UP1, P4 ;  /* 0x0000000000ff7886 */ /* 0x000fe20002020000 */
[----:B------:R-:W-:Y:S01]  /*4460*/  @!P4 R2UR UR9, R8 ;  /* 0x000000000809c2ca */ /* 0x000fe200000e0000 */
[----:B-1----:R-:W-:Y:S01]  /*4470*/  @!P4 IMAD.MOV.U32 R0, RZ, RZ, 0x2000 ;  /* 0x00002000ff00c424 */ /* 0x002fe200078e00ff */
[----:B------:R-:W-:Y:S01]  /*4480*/  UMOV UR10, 0x0 ;  /* 0x00000000000a7882 */ /* 0x000fe20000000000 */
[----:B------:R-:W-:Y:S01]  /*4490*/  UMOV UR11, 0x10000000 ;  /* 0x10000000000b7882 */ /* 0x000fe20000000000 */
[----:B------:R-:W-:Y:S02]  /*44a0*/  @!UP1 UIADD3 UR26, UPT, UPT, UR34, 0x20, URZ ;  /* 0x00000020221a9890 */ /* 0x000fe4000fffe0ff */
[----:B------:R-:W-:Y:S01]  /*44b0*/  @!UP1 UIADD3 UR24, UPT, UPT, UR7, 0x2200, URZ ;  /* 0x0000220007189890 */ /* 0x000fe2000fffe0ff */
[----:B------:R-:W-:Y:S01]  /*44c0*/  VOTEU.ALL UP1, P4 ;  /* 0x0000000000ff7886 */ /* 0x000fe20002020000 */
[----:B------:R-:W-:Y:S01]  /*44d0*/  UMOV UR27, UR35 ;  /* 0x00000023001b7c82 */ /* 0x000fe20008000000 */
[----:B------:R-:W-:Y:S02]  /*44e0*/  UMOV UR28, UR36 ;  /* 0x00000024001c7c82 */ /* 0x000fe40008000000 */
        /* <DEDUP_REMOVED lines=12> */
.L_x_168:
[----:B------:R-:W2:Y:S01]  /*45b0*/  LDC.64 R12, c[0x0][0xb18] ;  /* 0x0002c600ff0c7b82 */ /* 0x000ea20000000a00 */
[----:B------:R-:W-:Y:S01]  /*45c0*/  @!P4 R2UR UR8, R2 ;  /* 0x000000000208c2ca */ /* 0x000fe200000e0000 */
[----:B------:R-:W-:Y:S01]  /*45d0*/  VOTEU.ALL UP1, P4 ;  /* 0x0000000000ff7886 */ /* 0x000fe20002020000 */
[----:B------:R-:W-:Y:S01]  /*45e0*/  @!P4 R2UR UR9, R8 ;  /* 0x000000000809c2ca */ /* 0x000fe200000e0000 */
[----:B-1----:R-:W-:Y:S01]  /*45f0*/  @!P4 IMAD.MOV.U32 R0, RZ, RZ, 0x2000 ;  /* 0x00002000ff00c424 */ /* 0x002fe200078e00ff */
[----:B------:R-:W-:Y:S03]  /*4600*/  UMOV UR10, 0x0 ;  /* 0x00000000000a7882 */ /* 0x000fe60000000000 */
[----:B------:R-:W1:Y:S01]  /*4610*/  @!P1 LDC R2, c[0x0][0xb0c] ;  /* 0x0002c300ff029b82 */ /* 0x000e620000000800 */
[----:B------:R-:W-:Y:S01]  /*4620*/  @!UP1 UIADD3 UR18, UPT, UPT, UR34, 0x40, URZ ;  /* 0x0000004022129890 */ /* 0x000fe2000fffe0ff */
[----:B------:R-:W-:Y:S01]  /*4630*/  @P3 SHF.R.U32.HI R26, RZ, 0x10, R21 ;  /* 0x00000010ff1a3819 */ /* 0x000fe20000011615 */
[----:B------:R-:W-:Y:S01]  /*4640*/  @!UP1 UIADD3 UR16, UPT, UPT, UR7, 0x4200, URZ ;  /* 0x0000420007109890 */ /* 0x000fe2000fffe0ff */
[----:B------:R-:W-:Y:S01]  /*4650*/  VIADD R28, R28, 0x1 ;  /* 0x000000011c1c7836 */ /* 0x000fe20000000000 */
[----:B------:R-:W-:Y:S01]  /*4660*/  VOTEU.ALL UP1, P4 ;  /* 0x0000000000ff7886 */ /* 0x000fe20002020000 */
[----:B------:R-:W-:Y:S01]  /*4670*/  UMOV UR11, 0x10000000 ;  /* 0x10000000000b7882 */ /* 0x000fe20000000000 */
[----:B------:R-:W-:Y:S01]  /*4680*/  UMOV UR19, UR35 ;  /* 0x0000002300137c82 */ /* 0x000fe20008000000 */
[----:B------:R-:W-:Y:S01]  /*4690*/  IMAD.U32 R9, RZ, RZ, UR8 ;  /* 0x00000008ff097e24 */ /* 0x000fe2000f8e00ff */
[----:B------:R-:W-:Y:S01]  /*46a0*/  UMOV UR20, UR36 ;  /* 0x0000002400147c82 */ /* 0x000fe20008000000 */
[----:B------:R-:W-:Y:S01]  /*46b0*/  IMAD.U32 R8, RZ, RZ, UR9 ;  /* 0x00000009ff087e24 */ /* 0x000fe2000f8e00ff */
[----:B------:R-:W-:Y:S02]  /*46c0*/  UPRMT UR8, UR37, 0x654, UR17 ;  /* 0x0000065425087896 */ /* 0x000fe40008000011 */
[----:B------:R-:W-:Y:S02]  /*46d0*/  @!P4 R2UR UR15, R9 ;  /* 0x00000000090fc2ca */ /* 0x000fe400000e0000 */
[----:B------:R-:W-:Y:S02]  /*46e0*/  @!P4 R2UR UR14, R8 ;  /* 0x00000000080ec2ca */ /* 0x000fe400000e0000 */
[----:B------:R-:W3:Y:S11]  /*46f0*/  LDC.64 R8, c[0x0][0xb10] ;  /* 0x0002c400ff087b82 */ /* 0x000ef60000000a00 */
[----:B------:R1:W-:Y:S01]  /*4700*/  @!UP1 UTMALDG.3D [UR16], [UR14], desc[UR10] ;  /* 0x00000a100e0095b4 */ /* 0x0003e20008011000 */
[----:B------:R5:W-:Y:S01]  /*4710*/  @!P4 SYNCS.ARRIVE.TRANS64.RED.A0TR RZ, [UR7+0x60], R0 ;  /* 0x00006000ffffc9a7 */ /* 0x000be20008300407 */
[C---:B---3--:R-:W-:Y:S01]  /*4720*/  @!P1 IMAD.HI.U32 R8, R11.reuse, R8, RZ ;  /* 0x000000080b089227 */ /* 0x048fe200078e00ff */
[----:B--2---:R-:W-:Y:S02]  /*4730*/  @!P1 ISETP.NE.AND P0, PT, R12, 0x1, PT ;  /* 0x000000010c00980c */ /* 0x004fe40003f05270 */
[----:B-1----:R-:W-:Y:S01]  /*4740*/  @!P1 ISETP.NE.AND P2, PT, R2, 0x1, PT ;  /* 0x000000010200980c */ /* 0x002fe20003f45270 */
[----:B------:R-:W-:Y:S01]  /*4750*/  SYNCS.ARRIVE.TRANS64.RED.A1T0 RZ, [UR8], RZ ;  /* 0x000000ffffff79a7 */ /* 0x000fe20008100408 */
[C---:B------:R-:W-:Y:S01]  /*4760*/  @!P1 IMAD.HI.U32 R13, R10.reuse, R13, RZ ;  /* 0x0000000d0a0d9227 */ /* 0x040fe200078e00ff */
[----:B------:R-:W-:Y:S04]  /*4770*/  @!P1 SHF.R.U32.HI R8, RZ, R9, R8 ;  /* 0x00000009ff089219 */ /* 0x000fe80000011608 */
[----:B------:R-:W-:Y:S01]  /*4780*/  @!P1 SEL R8, R11, R8, !P2 ;  /* 0x000000080b089207 */ /* 0x000fe20005000000 */
[----:B------:R-:W1:Y:S01]  /*4790*/  SYNCS.PHASECHK.TRANS64.TRYWAIT P5, [UR7+0x88], R14 ;  /* 0x0000880eff0075a7 */ /* 0x000e6200080a1107 */
[----:B-----5:R-:W2:Y:S02]  /*47a0*/  @!P1 LDC R0, c[0x0][0xb20] ;  /* 0x0002c800ff009b82 */ /* 0x020ea40000000800 */
[----:B--2---:R-:W-:Y:S04]  /*47b0*/  @!P1 SHF.R.U32.HI R0, RZ, R0, R13 ;  /* 0x00000000ff009219 */ /* 0x004fe8000001160d */
[----:B------:R-:W-:Y:S05]  /*47c0*/  @!P1 SEL R9, R10, R0, !P0 ;  /* 0x000000000a099207 */ /* 0x000fea0004000000 */
[----:B------:R-:W-:Y:S02]  /*47d0*/  @!P1 IMAD.IADD R0, R9, 0x1, -R8 ;  /* 0x0000000109009824 */ /* 0x000fe400078e0a08 */
[----:B------:R-:W-:Y:S02]  /*47e0*/  @!P1 IMAD.IADD R8, R8, 0x1, -R9 ;  /* 0x0000000108089824 */ /* 0x000fe400078e0a09 */
[----:B------:R-:W-:Y:S02]  /*47f0*/  @!P1 IMAD R11, R0, R2, R11 ;  /* 0x00000002000b9224 */ /* 0x000fe400078e020b */
[----:B------:R-:W-:Y:S01]  /*4800*/  @!P1 IMAD R10, R8, R12, R10 ;  /* 0x0000000c080a9224 */ /* 0x000fe200078e020a */
[----:B-1----:R-:W-:Y:S06]  /*4810*/  @!P5 BRA `(.L_x_78) ;  /* 0x0000004c00a0d947 */ /* 0x002fec0003800000 */
.L_x_170:
[----:B------:R-:W-:Y:S01]  /*4820*/  @!P4 IADD3 R2, P0, PT, R30, 0x580, RZ ;  /* 0x000005801e02c810 */ /* 0x000fe20007f1e0ff */
[----:B------:R-:W-:Y:S01]  /*4830*/  VOTEU.ALL UP1, P4 ;  /* 0x0000000000ff7886 */ /* 0x000fe20002020000 */
[----:B------:R-:W-:Y:S01]  /*4840*/  UMOV UR18, 0x0 ;  /* 0x0000000000127882 */ /* 0x000fe20000000000 */
[----:B------:R-:W-:Y:S01]  /*4850*/  UMOV UR19, 0x10000000 ;  /* 0x1000000000137882 */ /* 0x000fe20000000000 */
[----:B------:R-:W-:Y:S01]  /*4860*/  @!P4 R2UR UR9, R2 ;  /* 0x000000000209c2ca */ /* 0x000fe200000e0000 */
[----:B-1----:R-:W-:Y:S01]  /*4870*/  @!P4 IMAD.X R0, RZ, RZ, R31, P0 ;  /* 0x000000ffff00c224 */ /* 0x002fe200000e061f */
[----:B------:R-:W-:Y:S01]  /*4880*/  @!UP1 UIADD3 UR10, UPT, UPT, UR34, 0x60, URZ ;  /* 0x00000060220a9890 */ /* 0x000fe2000fffe0ff */
[----:B------:R-:W-:Y:S01]  /*4890*/  ISETP.NE.AND P0, PT, R28, 0x2, PT ;  /* 0x000000021c00780c */ /* 0x000fe20003f05270 */
[----:B------:R-:W-:Y:S01]  /*48a0*/  UMOV UR11, UR35 ;  /* 0x00000023000b7c82 */ /* 0x000fe20008000000 */
[----:B------:R-:W-:Y:S01]  /*48b0*/  UMOV UR12, UR36 ;  /* 0x00000024000c7c82 */ /* 0x000fe20008000000 */
[----:B------:R-:W-:Y:S01]  /*48c0*/  @!P4 R2UR UR8, R0 ;  /* 0x000000000008c2ca */ /* 0x000fe200000e0000 */
[----:B------:R-:W-:Y:S01]  /*48d0*/  IMAD.IADD R14, R10, 0x1, R86 ;  /* 0x000000010a0e7824 */ /* 0x000fe200078e0256 */
[----:B------:R-:W-:Y:S01]  /*48e0*/  @P3 R2UR UR36, R26 ;  /* 0x000000001a2432ca */ /* 0x000fe200000e0000 */
[----:B------:R-:W-:Y:S01]  /*48f0*/  IMAD.IADD R15, R11, 0x1, R87 ;  /* 0x000000010b0f7824 */ /* 0x000fe200078e0257 */
[----:B------:R-:W-:Y:S02]  /*4900*/  SEL R0, RZ, 0x1, P0 ;  /* 0x00000001ff007807 */ /* 0x000fe40000000000 */
[----:B------:R-:W-:Y:S01]  /*4910*/  LOP3.LUT R29, R29, 0x1, RZ, 0x3c, !PT ;  /* 0x000000011d1d7812 */ /* 0x000fe200078e3cff */
[----:B------:R-:W-:Y:S01]  /*4920*/  IMAD.U32 R8, RZ, RZ, UR9 ;  /* 0x00000009ff087e24 */ /* 0x000fe2000f8e00ff */
[----:B------:R-:W-:Y:S01]  /*4930*/  @!UP1 UIADD3 UR9, UPT, UPT, UR7, 0x68, URZ ;  /* 0x0000006807099890 */ /* 0x000fe2000fffe0ff */
[----:B------:R-:W-:Y:S02]  /*4940*/  LOP3.LUT R27, R27, R0, RZ, 0x3c, !PT ;  /* 0x000000001b1b7212 */ /* 0x000fe400078e3cff */
[----:B------:R-:W-:Y:S02]  /*4950*/  SEL R28, R28, RZ, P0 ;  /* 0x000000ff1c1c7207 */ /* 0x000fe40000000000 */
[----:B------:R-:W-:Y:S01]  /*4960*/  IMAD.U32 R9, RZ, RZ, UR8 ;  /* 0x00000008ff097e24 */ /* 0x000fe2000f8e00ff */
[----:B------:R-:W-:Y:S01]  /*4970*/  @!P4 R2UR UR14, R8 ;  /* 0x00000000080ec2ca */ /* 0x000fe200000e0000 */
[----:B------:R-:W-:Y:S01]  /*4980*/  @!UP1 UIADD3 UR8, UPT, UPT, UR7, 0x6200, URZ ;  /* 0x0000620007089890 */ /* 0x000fe2000fffe0ff */
[----:B------:R-:W-:Y:S02]  /*4990*/  VOTEU.ALL UP1, P4 ;  /* 0x0000000000ff7886 */ /* 0x000fe40002020000 */
[----:B------:R-:W-:Y:S11]  /*49a0*/  @!P4 R2UR UR15, R9 ;  /* 0x00000000090fc2ca */ /* 0x000ff600000e0000 */
[----:B------:R-:W-:Y:S02]  /*49b0*/  @!UPT UIADD3 URZ, UPT, UPT, URZ, URZ, URZ ;  /* 0x000000fffffff290 */ /* 0x000fe4000fffe0ff */
[----:B------:R2:W-:Y:S01]  /*49c0*/  @!UP1 UTMALDG.3D [UR8], [UR14], desc[UR18] ;  /* 0x000012080e0095b4 */ /* 0x0005e20008011000 */
[----:B------:R2:W-:Y:S01]  /*49d0*/  @!P4 SYNCS.ARRIVE.TRANS64.RED.A0TR RZ, [UR7+0x68], R25 ;  /* 0x00006819ffffc9a7 */ /* 0x0005e20008300407 */
[----:B------:R-:W-:Y:S01]  /*49e0*/  UPLOP3.LUT UP1, UPT, UPT, UPT, UPT, 0x80, 0x8 ;  /* 0x000000000008789c */ /* 0x000fe20003f2f070 */
[----:B------:R-:W-:Y:S01]  /*49f0*/  SYNCS.ARRIVE.TRANS64.RED.A1T0 RZ, [UR13], RZ ;  /* 0x000000ffffff79a7 */ /* 0x000fe2000810040d */
[----:B------:R-:W-:Y:S09]  /*4a00*/  @P3 BRA `(.L_x_79) ;  /* 0xfffffff000a03947 */ /* 0x000ff2000383ffff */
[----:B------:R-:W-:-:S04]  /*4a10*/  SHF.L.U32 R2, R29, 0x1f, RZ ;  /* 0x0000001f1d027819 */ /* 0x000fc800000006ff */
[----:B------:R-:W1:Y:S02]  /*4a20*/  SYNCS.PHASECHK.TRANS64.TRYWAIT P0, [UR7+0x70], R2 ;  /* 0x00007002ff0075a7 */ /* 0x000e640008001107 */
[----:B-1----:R-:W-:Y:S05]  /*4a30*/  @!P0 BRA `(.L_x_80) ;  /* 0x0000004c00308947 */ /* 0x002fea0003800000 */
.L_x_172:
[----:B------:R-:W3:Y:S02]  /*4a40*/  SYNCS.PHASECHK.TRANS64.TRYWAIT P0, [UR7+0x78], R2 ;  /* 0x00007802ff0075a7 */ /* 0x000ee40008001107 */
[----:B---3--:R-:W-:Y:S05]  /*4a50*/  @!P0 BRA `(.L_x_81) ;  /* 0x0000004c00408947 */ /* 0x008fea0003800000 */
.L_x_174:
[----:B------:R-:W3:Y:S02]  /*4a60*/  SYNCS.PHASECHK.TRANS64.TRYWAIT P0, [UR7+0x80], R2 ;  /* 0x00008002ff0075a7 */ /* 0x000ee40008001107 */
[----:B---3--:R-:W-:Y:S05]  /*4a70*/  @!P0 BRA `(.L_x_82) ;  /* 0x0000004c00508947 */ /* 0x008fea0003800000 */
.L_x_176:
[----:B-1----:R-:W-:-:S07]  /*4a80*/  MOV R0, UR7 ;  /* 0x0000000700007c02 */ /* 0x002fce0008000f00 */
.L_x_83:
[----:B-1----:R-:W-:-:S04]  /*4a90*/  SHF.L.U32 R2, R29, 0x1f, RZ ;  /* 0x0000001f1d027819 */ /* 0x002fc800000006ff */
[----:B------:R1:W3:Y:S03]  /*4aa0*/  SYNCS.PHASECHK.TRANS64.TRYWAIT P0, [R0+URZ+0x88], R2 ;  /* 0x00008802000075a7 */ /* 0x0002e600080011ff */
[----:B---3--:R-:W-:Y:S05]  /*4ab0*/  @!P0 NANOSLEEP.SYNCS 0x989680 ;  /* 0x009896800000895d */ /* 0x008fea0003900000 */
[----:B------:R-:W3:Y:S02]  /*4ac0*/  @!P0 SYNCS.PHASECHK.TRANS64 P0, [R0+URZ+0x88], R2 ;  /* 0x00008802000085a7 */ /* 0x000ee400080010ff */
[----:B--23--:R-:W-:Y:S05]  /*4ad0*/  @P0 EXIT ;  /* 0x000000000000094d */ /* 0x00cfea0003800000 */
[----:B------:R-:W-:Y:S05]  /*4ae0*/  BRA `(.L_x_83) ;  /* 0xfffffffc00e87947 */ /* 0x000fea000383ffff */
.L_x_68:
[----:B------:R-:W-:-:S06]  /*4af0*/  UISETP.GE.AND UP1, UPT, UR8, 0x4, UPT ;  /* 0x000000040800788c */ /* 0x000fcc000bf26270 */
[----:B------:R-:W-:-:S13]  /*4b00*/  PLOP3.LUT P0, PT, PT, PT, UP1, 0x80, 0x8 ;  /* 0x000000000008781c */ /* 0x000fda0003f0f018 */
[----:B------:R-:W-:Y:S05]  /*4b10*/  @!P0 EXIT ;  /* 0x000000000000894d */ /* 0x000fea0003800000 */
[----:B------:R-:W-:Y:S01]  /*4b20*/  BAR.SYNC.DEFER_BLOCKING 0x6, 0xa0 ;  /* 0x0182800000007b1d */ /* 0x000fe20000010000 */
[C---:B------:R-:W-:Y:S01]  /*4b30*/  IMAD.SHL.U32 R2, R101.reuse, 0x20, RZ ;  /* 0x0000002065027824 */ /* 0x040fe200078e00ff */
[C---:B------:R-:W-:Y:S01]  /*4b40*/  SHF.L.U32 R46, R101.reuse, 0x10, RZ ;  /* 0x00000010652e7819 */ /* 0x040fe200000006ff */
[C---:B------:R-:W-:Y:S01]  /*4b50*/  IMAD.SHL.U32 R100, R101.reuse, 0x4, RZ ;  /* 0x0000000465647824 */ /* 0x040fe200078e00ff */
[C---:B------:R-:W-:Y:S01]  /*4b60*/  LOP3.LUT R102, R101.reuse, 0x60, RZ, 0xc0, !PT ;  /* 0x0000006065667812 */ /* 0x040fe200078ec0ff */
[----:B------:R-:W-:Y:S01]  /*4b70*/  HFMA2 R97, -RZ, RZ, 0, 5.9604644775390625e-08 ;  /* 0x00000001ff617431 */ /* 0x000fe200000001ff */
[----:B------:R-:W-:Y:S02]  /*4b80*/  UMOV UR48, 0x400 ;  /* 0x0000040000307882 */ /* 0x000fe40000000000 */
[----:B------:R-:W1:Y:S01]  /*4b90*/  LDC R91, c[0x0][0x370] ;  /* 0x0000dc00ff5b7b82 */ /* 0x000e620000000800 */
[----:B------:R-:W-:Y:S01]  /*4ba0*/  ULEA UR48, UR37, UR48, 0x18 ;  /* 0x0000003025307291 */ /* 0x000fe2000f8ec0ff */
[----:B------:R-:W-:Y:S01]  /*4bb0*/  LOP3.LUT R3, R2, 0xc0, RZ, 0xc0, !PT ;  /* 0x000000c002037812 */ /* 0x000fe200078ec0ff */
[----:B------:R-:W-:Y:S01]  /*4bc0*/  HFMA2 R95, -RZ, RZ, 0, 0 ;  /* 0x00000000ff5f7431 */ /* 0x000fe200000001ff */
[----:B------:R-:W-:Y:S01]  /*4bd0*/  LOP3.LUT R99, R101, 0x2, RZ, 0xc0, !PT ;  /* 0x0000000265637812 */ /* 0x000fe200078ec0ff */
[----:B------:R-:W-:Y:S01]  /*4be0*/  UIADD3 UR4, UPT, UPT, UR48, 0x200, URZ ;  /* 0x0000020030047890 */ /* 0x000fe2000fffe0ff */
[----:B------:R-:W-:Y:S01]  /*4bf0*/  LOP3.LUT R100, R3, 0x18, R100, 0xf8, !PT ;  /* 0x0000001803647812 */ /* 0x000fe200078ef864 */
[----:B------:R-:W-:Y:S01]  /*4c00*/  IMAD.MOV.U32 R45, RZ, RZ, RZ ;  /* 0x000000ffff2d7224 */ /* 0x000fe200078e00ff */
[----:B------:R-:W2:Y:S01]  /*4c10*/  LDC R42, c[0x0][0xb0c] ;  /* 0x0002c300ff2a7b82 */ /* 0x000ea20000000800 */
[----:B------:R-:W-:Y:S01]  /*4c20*/  LOP3.LUT R46, R46, 0x600000, RZ, 0xc0, !PT ;  /* 0x006000002e2e7812 */ /* 0x000fe200078ec0ff */
[----:B------:R-:W-:Y:S01]  /*4c30*/  IMAD.MOV.U32 R105, RZ, RZ, RZ ;  /* 0x000000ffff697224 */ /* 0x000fe200078e00ff */
[----:B------:R-:W-:Y:S01]  /*4c40*/  LOP3.LUT R100, R100, 0xf20, R2, 0xf8, !PT ;  /* 0x00000f2064647812 */ /* 0x000fe200078ef802 */
[----:B------:R-:W-:Y:S01]  /*4c50*/  IMAD.U32 R93, RZ, RZ, UR4 ;  /* 0x00000004ff5d7e24 */ /* 0x000fe2000f8e00ff */
[----:B------:R-:W-:Y:S01]  /*4c60*/  LOP3.LUT R101, R101, 0x4, RZ, 0xc0, !PT ;  /* 0x0000000465657812 */ /* 0x000fe200078ec0ff */
[----:B------:R-:W4:Y:S01]  /*4c70*/  LDCU.64 UR52, c[0x0][0x348] ;  /* 0x00006900ff3477ac */ /* 0x000f220008000a00 */
[----:B------:R-:W-:Y:S01]  /*4c80*/  MOV R96, RZ ;  /* 0x000000ff00607202 */ /* 0x000fe20000000f00 */
[----:B------:R-:W1:Y:S01]  /*4c90*/  LDC R89, c[0x0][0xb20] ;  /* 0x0002c800ff597b82 */ /* 0x000e620000000800 */
[----:B------:R-:W3:Y:S01]  /*4ca0*/  LDS R0, [UR48+0x150] ;  /* 0x00015030ff007984 */ /* 0x000ee20008000800 */
[----:B------:R-:W-:Y:S01]  /*4cb0*/  IMAD R100, R100, 0x2, R93 ;  /* 0x0000000264647824 */ /* 0x000fe200078e025d */
[----:B------:R-:W1:Y:S03]  /*4cc0*/  LDCU.64 UR38, c[0x0][0x888] ;  /* 0x00011100ff2677ac */ /* 0x000e660008000a00 */
[--C-:B------:R-:W-:Y:S01]  /*4cd0*/  IMAD R99, R99, -0x10, R100.reuse ;  /* 0xfffffff063637824 */ /* 0x100fe200078e0264 */
[----:B------:R-:W1:Y:S01]  /*4ce0*/  LDCU.64 UR44, c[0x0][0x890] ;  /* 0x00011200ff2c77ac */ /* 0x000e620008000a00 */
[----:B------:R-:W1:Y:S01]  /*4cf0*/  LDC R41, c[0x0][0xb30] ;  /* 0x0002cc00ff297b82 */ /* 0x000e620000000800 */
[----:B------:R-:W-:Y:S01]  /*4d00*/  IMAD R98, R101, -0x10, R100 ;  /* 0xfffffff065627824 */ /* 0x000fe200078e0264 */
[----:B------:R-:W-:Y:S01]  /*4d10*/  UMOV UR49, URZ ;  /* 0x000000ff00317c82 */ /* 0x000fe20008000000 */
[----:B------:R-:W-:-:S05]  /*4d20*/  UMOV UR51, URZ ;  /* 0x000000ff00337c82 */ /* 0x000fca0008000000 */
[----:B------:R-:W1:Y:S08]  /*4d30*/  LDC.64 R84, c[0x0][0xb10] ;  /* 0x0002c400ff547b82 */ /* 0x000e700000000a00 */
[----:B------:R-:W1:Y:S08]  /*4d40*/  LDC.64 R38, c[0x0][0xb18] ;  /* 0x0002c600ff267b82 */ /* 0x000e700000000a00 */
[----:B------:R-:W1:Y:S08]  /*4d50*/  LDC.64 R36, c[0x0][0xb28] ;  /* 0x0002ca00ff247b82 */ /* 0x000e700000000a00 */
[----:B------:R-:W1:Y:S01]  /*4d60*/  LDC.64 R82, c[0x0][0x8b0] ;  /* 0x00022c00ff527b82 */ /* 0x000e620000000a00 */
[----:B---3--:R-:W-:-:S07]  /*4d70*/  IMAD.IADD R46, R0, 0x1, R46 ;  /* 0x00000001002e7824 */ /* 0x008fce00078e022e */
[----:B------:R-:W3:Y:S08]  /*4d80*/  LDC.64 R80, c[0x0][0x8a8] ;  /* 0x00022a00ff507b82 */ /* 0x000ef00000000a00 */
[----:B--2-4-:R-:W1:Y:S02]  /*4d90*/  LDC R90, c[0x0][0x374] ;  /* 0x0000dd00ff5a7b82 */ /* 0x014e640000000800 */
.L_x_127:
[----:B------:R-:W-:Y:S02]  /*4da0*/  LEA R0, R105, UR48, 0x3 ;  /* 0x0000003069007c11 */ /* 0x000fe4000f8e18ff */
[----:B------:R-:W-:Y:S02]  /*4db0*/  SHF.L.U32 R2, R95, 0x1f, RZ ;  /* 0x0000001f5f027819 */ /* 0x000fe400000006ff */
[----:B-1----:R-:W-:Y:S02]  /*4dc0*/  LEA R16, R105, UR48, 0x4 ;  /* 0x0000003069107c11 */ /* 0x002fe4000f8e20ff */
[----:B------:R-:W2:Y:S02]  /*4dd0*/  SYNCS.PHASECHK.TRANS64.TRYWAIT P0, [R0+URZ+0xa0], R2 ;  /* 0x0000a002000075a7 */ /* 0x000ea400080011ff */
[----:B--23--:R-:W-:Y:S05]  /*4de0*/  @!P0 BRA `(.L_x_84) ;  /* 0x00000048008c8947 */ /* 0x00cfea0003800000 */
.L_x_177:
[----:B------:R-:W4:Y:S01]  /*4df0*/  LDC.64 R10, c[0x0][0xb10] ;  /* 0x0002c400ff0a7b82 */ /* 0x000f220000000a00 */
[----:B------:R-:W3:Y:S01]  /*4e00*/  LDS.128 R16, [R16+0x130] ;  /* 0x0001300010107984 */ /* 0x000ee20000000c00 */
[----:B-1----:R-:W-:Y:S01]  /*4e10*/  ISETP.NE.AND P1, PT, R41, 0x1, PT ;  /* 0x000000012900780c */ /* 0x002fe20003f25270 */
[----:B--2---:R-:W-:Y:S01]  /*4e20*/  VIADD R0, R0, 0xb0 ;  /* 0x000000b000007836 */ /* 0x004fe20000000000 */
[----:B------:R-:W-:Y:S04]  /*4e30*/  ISETP.GE.AND P0, PT, R40, 0x1, PT ;  /* 0x000000012800780c */ /* 0x000fe80003f06270 */
[----:B------:R-:W1:Y:S01]  /*4e40*/  LDC.64 R8, c[0x0][0xb18] ;  /* 0x0002c600ff087b82 */ /* 0x000e620000000a00 */
[----:B------:R-:W-:Y:S01]  /*4e50*/  PRMT R0, RZ, 0x654, R0 ;  /* 0x00000654ff007816 */ /* 0x000fe20000000000 */
[----:B------:R-:W-:Y:S01]  /*4e60*/  @!PT LDS RZ, [RZ] ;  /* 0x00000000fffff984 */ /* 0x000fe20000000800 */
[----:B------:R-:W-:Y:S01]  /*4e70*/  @!PT LDS RZ, [RZ] ;  /* 0x00000000fffff984 */ /* 0x000fe20000000800 */
[----:B------:R-:W-:Y:S01]  /*4e80*/  @!PT LDS RZ, [RZ] ;  /* 0x00000000fffff984 */ /* 0x000fe20000000800 */
[----:B------:R-:W-:Y:S01]  /*4e90*/  @!PT LDS RZ, [RZ] ;  /* 0x00000000fffff984 */ /* 0x000fe20000000800 */
[----:B------:R2:W-:Y:S06]  /*4ea0*/  MEMBAR.ALL.CTA ;  /* 0x0000000000007992 */ /* 0x0005ec0000008000 */
[----:B--2---:R-:W2:Y:S01]  /*4eb0*/  FENCE.VIEW.ASYNC.S ;  /* 0x00000000000073c6 */ /* 0x004ea20000000000 */
[----:B------:R-:W1:Y:S08]  /*4ec0*/  @!P1 LDC R12, c[0x0][0xb20] ;  /* 0x0002c800ff0c9b82 */ /* 0x000e700000000800 */
[----:B------:R-:W1:Y:S01]  /*4ed0*/  @!P1 LDC R7, c[0x0][0xb0c] ;  /* 0x0002c300ff079b82 */ /* 0x000e620000000800 */
[----:B--2---:R2:W-:Y:S01]  /*4ee0*/  SYNCS.ARRIVE.TRANS64.RED.A1T0 RZ, [R0+URZ], RZ ;  /* 0x000000ff00ff79a7 */ /* 0x0045e200081004ff */
[----:B---3--:R-:W-:Y:S04]  /*4ef0*/  LOP3.LUT P4, RZ, R18, 0x1, RZ, 0xc0, !PT ;  /* 0x0000000112ff7812 */ /* 0x008fe8000788c0ff */
[----:B------:R-:W-:Y:S09]  /*4f00*/  P2R R103, PR, RZ, 0x10 ;  /* 0x00000010ff677803 */ /* 0x000ff20000000000 */
[----:B------:R-:W-:Y:S02]  /*4f10*/  @P4 MOV R44, R16 ;  /* 0x00000010002c4202 */ /* 0x000fe40000000f00 */
[----:B------:R-:W-:Y:S01]  /*4f20*/  @P4 LOP3.LUT R43, R17, 0xffff, RZ, 0xc0, !PT ;  /* 0x0000ffff112b4812 */ /* 0x000fe200078ec0ff */
[----:B--2-4-:R-:W-:Y:S06]  /*4f30*/  @!P0 BRA `(.L_x_85) ;  /* 0x0000000000a48947 */ /* 0x014fec0003800000 */
[----:B------:R-:W-:Y:S01]  /*4f40*/  IMAD.HI.U32 R0, R90, R39, RZ ;  /* 0x000000275a007227 */ /* 0x000fe200078e00ff */
[----:B------:R-:W-:Y:S02]  /*4f50*/  ISETP.NE.AND P0, PT, R38, 0x1, PT ;  /* 0x000000012600780c */ /* 0x000fe40003f05270 */
[----:B------:R-:W-:Y:S01]  /*4f60*/  ISETP.NE.AND P2, PT, R40, 0x1, PT ;  /* 0x000000012800780c */ /* 0x000fe20003f45270 */
[----:B------:R-:W-:Y:S01]  /*4f70*/  IMAD.HI.U32 R4, R91, R84, RZ ;  /* 0x000000545b047227 */ /* 0x000fe200078e00ff */
[----:B------:R-:W-:Y:S02]  /*4f80*/  SHF.R.U32.HI R0, RZ, R89, R0 ;  /* 0x00000059ff007219 */ /* 0x000fe40000011600 */
[----:B------:R-:W-:Y:S01]  /*4f90*/  ISETP.NE.AND P3, PT, R42, 0x1, PT ;  /* 0x000000012a00780c */ /* 0x000fe20003f65270 */
[----:B------:R-:W-:Y:S01]  /*4fa0*/  IMAD.HI.U32 R6, R43, R39, RZ ;  /* 0x000000272b067227 */ /* 0x000fe200078e00ff */
[-C--:B------:R-:W-:Y:S02]  /*4fb0*/  SHF.R.U32.HI R4, RZ, R85.reuse, R4 ;  /* 0x00000055ff047219 */ /* 0x080fe40000011604 */
[----:B------:R-:W-:Y:S01]  /*4fc0*/  SEL R0, R90, R0, !P0 ;  /* 0x000000005a007207 */ /* 0x000fe20004000000 */
[----:B------:R-:W-:Y:S01]  /*4fd0*/  IMAD.HI.U32 R5, R44, R84, RZ ;  /* 0x000000542c057227 */ /* 0x000fe200078e00ff */
[----:B------:R-:W-:Y:S03]  /*4fe0*/  SEL R4, R91, R4, !P3 ;  /* 0x000000045b047207 */ /* 0x000fe60005800000 */
[-C--:B------:R-:W-:Y:S01]  /*4ff0*/  IMAD.HI.U32 R3, R0, R36.reuse, RZ ;  /* 0x0000002400037227 */ /* 0x080fe200078e00ff */
[----:B------:R-:W-:Y:S03]  /*5000*/  SHF.R.U32.HI R5, RZ, R85, R5 ;  /* 0x00000055ff057219 */ /* 0x000fe60000011605 */
[----:B------:R-:W-:Y:S01]  /*5010*/  IMAD.HI.U32 R2, R4, R36, RZ ;  /* 0x0000002404027227 */ /* 0x000fe200078e00ff */
[----:B------:R-:W-:Y:S02]  /*5020*/  @P2 SHF.R.U32.HI R0, RZ, R37, R3 ;  /* 0x00000025ff002219 */ /* 0x000fe40000011603 */
[----:B------:R-:W-:Y:S02]  /*5030*/  SHF.R.U32.HI R3, RZ, R89, R6 ;  /* 0x00000059ff037219 */ /* 0x000fe40000011606 */
[----:B------:R-:W-:Y:S01]  /*5040*/  @P2 SHF.R.U32.HI R4, RZ, R37, R2 ;  /* 0x00000025ff042219 */ /* 0x000fe20000011602 */
[----:B------:R-:W-:Y:S01]  /*5050*/  IMAD R0, R40, R0, RZ ;  /* 0x0000000028007224 */ /* 0x000fe200078e02ff */
[----:B------:R-:W-:Y:S02]  /*5060*/  SEL R3, R43, R3, !P0 ;  /* 0x000000032b037207 */ /* 0x000fe40004000000 */
[----:B------:R-:W-:Y:S01]  /*5070*/  SEL R2, R44, R5, !P3 ;  /* 0x000000052c027207 */ /* 0x000fe20005800000 */
[----:B------:R-:W-:Y:S01]  /*5080*/  IMAD R5, R40, R4, RZ ;  /* 0x0000000428057224 */ /* 0x000fe200078e02ff */
[C---:B------:R-:W-:Y:S01]  /*5090*/  ISETP.GE.AND P0, PT, R3.reuse, R0, PT ;  /* 0x000000000300720c */ /* 0x040fe20003f06270 */
[C---:B------:R-:W-:Y:S03]  /*50a0*/  IMAD.HI.U32 R0, R3.reuse, R36, RZ ;  /* 0x0000002403007227 */ /* 0x040fe600078e00ff */
[C---:B------:R-:W-:Y:S02]  /*50b0*/  ISETP.GE.OR P0, PT, R2.reuse, R5, P0 ;  /* 0x000000050200720c */ /* 0x040fe40000706670 */
[----:B------:R-:W-:Y:S04]  /*50c0*/  SHF.R.U32.HI R0, RZ, R37, R0 ;  /* 0x00000025ff007219 */ /* 0x000fe80000011600 */
[C---:B------:R-:W-:Y:S05]  /*50d0*/  SEL R6, R3.reuse, R0, !P2 ;  /* 0x0000000003067207 */ /* 0x040fea0005000000 */
        /* <DEDUP_REMOVED lines=14> */
[----:B------:R-:W-:Y:S07]  /*51c0*/  IMAD R43, R3, R38, R43 ;  /* 0x00000026032b7224 */ /* 0x000fee00078e022b */
.L_x_85:
[----:B-1----:R-:W-:Y:S01]  /*51d0*/  @!P1 ISETP.NE.AND P0, PT, R8, 0x1, PT ;  /* 0x000000010800980c */ /* 0x002fe20003f05270 */
[----:B------:R-:W-:Y:S01]  /*51e0*/  @!P1 IMAD.HI.U32 R2, R43, R9, RZ ;  /* 0x000000092b029227 */ /* 0x000fe200078e00ff */
[----:B------:R-:W-:Y:S01]  /*51f0*/  R2UR UR42, R15 ;  /* 0x000000000f2a72ca */ /* 0x000fe200000e0000 */
[----:B------:R-:W-:Y:S01]  /*5200*/  BSSY.RECONVERGENT B6, `(.L_x_86) ;  /* 0x0000031000067945 */ /* 0x000fe20003800200 */
[----:B------:R-:W-:Y:S01]  /*5210*/  R2UR UR41, R14 ;  /* 0x000000000e2972ca */ /* 0x000fe200000e0000 */
[C---:B------:R-:W-:Y:S01]  /*5220*/  @!P1 IMAD.HI.U32 R0, R44.reuse, R10, RZ ;  /* 0x0000000a2c009227 */ /* 0x040fe200078e00ff */
[----:B------:R-:W-:Y:S02]  /*5230*/  @!P1 SHF.R.U32.HI R2, RZ, R12, R2 ;  /* 0x0000000cff029219 */ /* 0x000fe40000011602 */
[----:B------:R-:W-:Y:S01]  /*5240*/  @!P1 ISETP.NE.AND P2, PT, R7, 0x1, PT ;  /* 0x000000010700980c */ /* 0x000fe20003f45270 */
[----:B------:R-:W-:Y:S01]  /*5250*/  VIADD R105, R105, 0x1 ;  /* 0x0000000169697836 */ /* 0x000fe20000000000 */
[----:B------:R-:W-:Y:S02]  /*5260*/  @!P1 SEL R2, R43, R2, !P0 ;  /* 0x000000022b029207 */ /* 0x000fe40004000000 */
[----:B------:R-:W-:Y:S02]  /*5270*/  @!P1 SHF.R.U32.HI R0, RZ, R11, R0 ;  /* 0x0000000bff009219 */ /* 0x000fe40000011600 */
[----:B------:R-:W-:Y:S01]  /*5280*/  LOP3.LUT P0, RZ, R93, 0x1b0, RZ, 0xc0, !PT ;  /* 0x000001b05dff7812 */ /* 0x000fe2000780c0ff */
[----:B------:R-:W-:Y:S01]  /*5290*/  USHF.L.U32 UR42, UR42, 0x7, URZ ;  /* 0x000000072a2a7899 */ /* 0x000fe200080006ff */
[----:B------:R-:W-:Y:S01]  /*52a0*/  @!P1 SEL R3, R44, R0, !P2 ;  /* 0x000000002c039207 */ /* 0x000fe20005000000 */
[----:B------:R-:W-:Y:S01]  /*52b0*/  USHF.L.U32 UR41, UR41, 0x7, URZ ;  /* 0x0000000729297899 */ /* 0x000fe200080006ff */
[----:B------:R-:W-:Y:S03]  /*52c0*/  @P4 SHF.R.U32.HI R94, RZ, 0x10, R17 ;  /* 0x00000010ff5e4819 */ /* 0x000fe60000011611 */
[----:B------:R-:W-:Y:S02]  /*52d0*/  @!P1 IMAD.IADD R0, R2, 0x1, -R3 ;  /* 0x0000000102009824 */ /* 0x000fe400078e0a03 */
[----:B------:R-:W-:Y:S02]  /*52e0*/  @!P1 IMAD.IADD R2, R3, 0x1, -R2 ;  /* 0x0000000103029824 */ /* 0x000fe400078e0a02 */
[----:B------:R-:W-:Y:S02]  /*52f0*/  @!P1 IMAD R44, R0, R7, R44 ;  /* 0x00000007002c9224 */ /* 0x000fe400078e022c */
[----:B------:R-:W-:Y:S01]  /*5300*/  @!P1 IMAD R43, R2, R8, R43 ;  /* 0x00000008022b9224 */ /* 0x000fe200078e022b */
[----:B------:R-:W-:Y:S06]  /*5310*/  @!P0 BRA `(.L_x_87) ;  /* 0x00000000007c8947 */ /* 0x000fec0003800000 */
[----:B------:R-:W1:Y:S01]  /*5320*/  LDCU.64 UR8, c[0x4][0x80] ;  /* 0x01001000ff0877ac */ /* 0x000e620008000a00 */
[----:B------:R-:W-:Y:S01]  /*5330*/  MOV R2, 0x0 ;  /* 0x0000000000027802 */ /* 0x000fe20000000f00 */
[----:B------:R-:W-:Y:S02]  /*5340*/  HFMA2 R12, -RZ, RZ, 0, 5.9604644775390625e-08 ;  /* 0x00000001ff0c7431 */ /* 0x000fe400000001ff */
[----:B------:R-:W-:Y:S01]  /*5350*/  IMAD.MOV.U32 R8, RZ, RZ, 0x70 ;  /* 0x00000070ff087424 */ /* 0x000fe200078e00ff */
[----:B------:R2:W3:Y:S01]  /*5360*/  LDC.64 R14, c[0x4][R2] ;  /* 0x01000000020e7b82 */ /* 0x0004e20000000a00 */
[----:B------:R-:W4:Y:S01]  /*5370*/  LDCU.64 UR6, c[0x4][0x88] ;  /* 0x01001100ff0677ac */ /* 0x000f220008000a00 */
[----:B------:R-:W-:Y:S01]  /*5380*/  IMAD.MOV.U32 R13, RZ, RZ, RZ ;  /* 0x000000ffff0d7224 */ /* 0x000fe200078e00ff */
[----:B------:R-:W2:Y:S01]  /*5390*/  LDCU.64 UR4, c[0x4][0x8] ;  /* 0x01000100ff0477ac */ /* 0x000ea20008000a00 */
[----:B-1----:R-:W-:Y:S01]  /*53a0*/  MOV R5, UR9 ;  /* 0x0000000900057c02 */ /* 0x002fe20008000f00 */
[----:B------:R-:W-:Y:S01]  /*53b0*/  IMAD.U32 R4, RZ, RZ, UR8 ;  /* 0x00000008ff047e24 */ /* 0x000fe2000f8e00ff */
[----:B----4-:R-:W-:Y:S01]  /*53c0*/  MOV R7, UR7 ;  /* 0x0000000700077c02 */ /* 0x010fe20008000f00 */
[----:B------:R-:W-:Y:S01]  /*53d0*/  IMAD.U32 R6, RZ, RZ, UR6 ;  /* 0x00000006ff067e24 */ /* 0x000fe2000f8e00ff */
[----:B--2---:R-:W-:Y:S01]  /*53e0*/  MOV R11, UR5 ;  /* 0x00000005000b7c02 */ /* 0x004fe20008000f00 */
[----:B------:R-:W-:Y:S02]  /*53f0*/  IMAD.U32 R10, RZ, RZ, UR4 ;  /* 0x00000004ff0a7e24 */ /* 0x000fe4000f8e00ff */
[----:B------:R-:W-:Y:S07]  /*5400*/  LEPC R20, `(.L_x_88) ;  /* 0x000000001014794e */ /* 0x000fee0000000000 */
[----:B---3-5:R-:W-:Y:S05]  /*5410*/  CALL.ABS.NOINC R14 ;  /* 0x000000000e007343 */ /* 0x028fea0003c00000 */
.L_x_88:
[----:B------:R-:W1:Y:S01]  /*5420*/  LDCU.64 UR8, c[0x4][0x80] ;  /* 0x01001000ff0877ac */ /* 0x000e620008000a00 */
[----:B------:R-:W2:Y:S01]  /*5430*/  LDC.64 R2, c[0x4][R2] ;  /* 0x0100000002027b82 */ /* 0x000ea20000000a00 */
[----:B------:R-:W-:Y:S02]  /*5440*/  HFMA2 R12, -RZ, RZ, 0, 5.9604644775390625e-08 ;  /* 0x00000001ff0c7431 */ /* 0x000fe400000001ff */
[----:B------:R-:W-:Y:S02]  /*5450*/  IMAD.MOV.U32 R8, RZ, RZ, 0x70 ;  /* 0x00000070ff087424 */ /* 0x000fe400078e00ff */
[----:B------:R-:W-:Y:S01]  /*5460*/  IMAD.MOV.U32 R13, RZ, RZ, RZ ;  /* 0x000000ffff0d7224 */ /* 0x000fe200078e00ff */
[----:B------:R-:W3:Y:S01]  /*5470*/  LDCU.64 UR6, c[0x4][0x88] ;  /* 0x01001100ff0677ac */ /* 0x000ee20008000a00 */
[----:B------:R-:W4:Y:S01]  /*5480*/  LDCU.64 UR4, c[0x4][0x8] ;  /* 0x01000100ff0477ac */ /* 0x000f220008000a00 */
[----:B-1----:R-:W-:Y:S02]  /*5490*/  MOV R4, UR8 ;  /* 0x0000000800047c02 */ /* 0x002fe40008000f00 */
[----:B------:R-:W-:Y:S02]  /*54a0*/  MOV R5, UR9 ;  /* 0x0000000900057c02 */ /* 0x000fe40008000f00 */
[----:B---3--:R-:W-:Y:S01]  /*54b0*/  MOV R7, UR7 ;  /* 0x0000000700077c02 */ /* 0x008fe20008000f00 */
[----:B------:R-:W-:Y:S01]  /*54c0*/  IMAD.U32 R6, RZ, RZ, UR6 ;  /* 0x00000006ff067e24 */ /* 0x000fe2000f8e00ff */
[----:B----4-:R-:W-:Y:S01]  /*54d0*/  MOV R11, UR5 ;  /* 0x00000005000b7c02 */ /* 0x010fe20008000f00 */
[----:B------:R-:W-:Y:S02]  /*54e0*/  IMAD.U32 R10, RZ, RZ, UR4 ;  /* 0x00000004ff0a7e24 */ /* 0x000fe4000f8e00ff */
[----:B------:R-:W-:Y:S07]  /*54f0*/  LEPC R20, `(.L_x_87) ;  /* 0x000000001014794e */ /* 0x000fee0000000000 */
[----:B--2---:R-:W-:Y:S05]  /*5500*/  CALL.ABS.NOINC R2 ;  /* 0x0000000002007343 */ /* 0x004fea0003c00000 */
.L_x_87:
[----:B------:R-:W-:Y:S05]  /*5510*/  BSYNC.RECONVERGENT B6 ;  /* 0x0000000000067941 */ /* 0x000fea0003800200 */
.L_x_86:
[----:B------:R-:W-:Y:S01]  /*5520*/  ISETP.NE.U32.AND P4, PT, R82, RZ, PT ;  /* 0x000000ff5200720c */ /* 0x000fe20003f85070 */
[----:B------:R-:W-:Y:S01]  /*5530*/  UISETP.NE.AND UP2, UPT, UR50, URZ, UPT ;  /* 0x000000ff3200728c */ /* 0x000fe2000bf45270 */
[----:B------:R-:W-:Y:S01]  /*5540*/  ISETP.NE.U32.AND P2, PT, RZ, UR38, PT ;  /* 0x00000026ff007c0c */ /* 0x000fe2000bf45070 */
[----:B------:R-:W-:Y:S01]  /*5550*/  UISETP.NE.U32.AND UP1, UPT, UR44, URZ, UPT ;  /* 0x000000ff2c00728c */ /* 0x000fe2000bf25070 */
[----:B------:R-:W-:Y:S01]  /*5560*/  ISETP.NE.AND.EX P4, PT, R83, RZ, PT, P4 ;  /* 0x000000ff5300720c */ /* 0x000fe20003f85340 */
[----:B------:R-:W-:Y:S01]  /*5570*/  UPLOP3.LUT UP0, UPT, UPT, UPT, UPT, 0x40, 0x4 ;  /* 0x000000000004789c */ /* 0x000fe20003f0e870 */
[----:B------:R-:W-:Y:S01]  /*5580*/  ISETP.NE.AND.EX P2, PT, RZ, UR39, PT, P2 ;  /* 0x00000027ff007c0c */ /* 0x000fe2000bf45320 */
[----:B------:R-:W-:Y:S01]  /*5590*/  UISETP.NE.AND.EX UP1, UPT, UR45, URZ, UPT, UP1 ;  /* 0x000000ff2d00728c */ /* 0x000fe2000bf25310 */
[----:B------:R-:W-:Y:S04]  /*55a0*/  PLOP3.LUT P1, PT, PT, PT, UP2, 0x80, 0x8 ;  /* 0x000000000008781c */ /* 0x000fe80003f2f028 */
[----:B------:R-:W-:Y:S06]  /*55b0*/  @UP2 UPLOP3.LUT UP0, UPT, UPT, UPT, UP1, 0x80, 0x8 ;  /* 0x000000000008289c */ /* 0x000fec0003f0f010 */
[----:B------:R-:W-:Y:S01]  /*55c0*/  PLOP3.LUT P0, PT, PT, PT, UP0, 0x80, 0x8 ;  /* 0x000000000008781c */ /* 0x000fe20003f0f008 */
[----:B------:R-:W-:Y:S01]  /*55d0*/  @!UPT UIADD3 URZ, UPT, UPT, URZ, URZ, URZ ;  /* 0x000000fffffff290 */ /* 0x000fe2000fffe0ff */
[----:B------:R-:W-:Y:S11]  /*55e0*/  BRA.U !UP1, `(.L_x_89) ;  /* 0x0000000109387547 */ /* 0x000ff6000b800000 */
[----:B------:R-:W-:Y:S01]  /*55f0*/  UISETP.NE.U32.AND UP0, UPT, UR38, URZ, UPT ;  /* 0x000000ff2600728c */ /* 0x000fe2000bf05070 */
[----:B------:R-:W-:Y:S02]  /*5600*/  HFMA2 R0, -RZ, RZ, 0, 5.9604644775390625e-08 ;  /* 0x00000001ff007431 */ /* 0x000fe400000001ff */
[----:B------:R-:W-:Y:S01]  /*5610*/  IMAD.MOV.U32 R88, RZ, RZ, 0x1 ;  /* 0x00000001ff587424 */ /* 0x000fe200078e00ff */
[----:B------:R-:W-:Y:S06]  /*5620*/  UISETP.NE.AND.EX UP0, UPT, UR39, URZ, UPT, UP0 ;  /* 0x000000ff2700728c */ /* 0x000fec000bf05300 */
[----:B------:R-:W-:Y:S05]  /*5630*/  PLOP3.LUT P3, PT, PT, PT, UP0, 0x80, 0x8 ;  /* 0x000000000008781c */ /* 0x000fea0003f6f008 */
[----:B------:R-:W1:Y:S01]  /*5640*/  @UP0 LDCU.64 UR6, c[0x0][0x888] ;  /* 0x00011100ff0607ac */ /* 0x000e620008000a00 */
[----:B------:R-:W-:Y:S07]  /*5650*/  @UP0 UIMAD UR4, UR36, UR44, URZ ;  /* 0x0000002c240402a4 */ /* 0x000fee000f8e02ff */
[----:B------:R-:W-:Y:S01]  /*5660*/  @!P3 PRMT R88, R0, 0x7610, R88 ;  /* 0x000076100058b816 */ /* 0x000fe20000000058 */
[----:B-1----:R-:W-:Y:S03]  /*5670*/  @UP0 UIMAD.WIDE UR6, UR4, 0x4, UR6 ;  /* 0x00000004040608a5 */ /* 0x002fe6000f8e0206 */
[----:B------:R-:W1:Y:S03]  /*5680*/  @!UP0 LDCU UR4, c[0x0][0x880] ;  /* 0x00011000ff0487ac */ /* 0x000e660008000800 */
[----:B------:R-:W-:Y:S01]  /*5690*/  IMAD.U32 R2, RZ, RZ, UR6 ;  /* 0x00000006ff027e24 */ /* 0x000fe2000f8e00ff */
[----:B------:R-:W-:Y:S05]  /*56a0*/  MOV R3, UR7 ;  /* 0x0000000700037c02 */ /* 0x000fea0008000f00 */
[----:B-----5:R2:W5:Y:S02]  /*56b0*/  @P3 LDG.E R49, desc[UR46][R2.64] ;  /* 0x0000002e02313981 */ /* 0x020564000c1e1900 */
[----:B-12---:R-:W-:Y:S02]  /*56c0*/  @!P3 IMAD.U32 R49, RZ, RZ, UR4 ;  /* 0x00000004ff31be24 */ /* 0x006fe4000f8e00ff */
.L_x_89:
[----:B------:R-:W-:Y:S05]  /*56d0*/  @!P4 BRA `(.L_x_90) ;  /* 0x000000000020c947 */ /* 0x000fea0003800000 */
[----:B------:R-:W-:Y:S04]  /*56e0*/  ISETP.NE.U32.AND P3, PT, R80, RZ, PT ;  /* 0x000000ff5000720c */ /* 0x000fe80003f65070 */
[----:B------:R-:W-:Y:S11]  /*56f0*/  ISETP.NE.AND.EX P3, PT, R81, RZ, PT, P3 ;  /* 0x000000ff5100720c */ /* 0x000ff60003f65330 */
[----:B------:R-:W-:Y:S02]  /*5700*/  @!UPT UIADD3 URZ, UPT, UPT, URZ, URZ, URZ ;  /* 0x000000fffffff290 */ /* 0x000fe4000fffe0ff */
[----:B------:R-:W1:Y:S01]  /*5710*/  @P3 LDC.64 R2, c[0x0][0x8a8] ;  /* 0x00022a00ff023b82 */ /* 0x000e620000000a00 */
[----:B------:R-:W-:Y:S04]  /*5720*/  @P3 IMAD R0, R82, UR36, RZ ;  /* 0x0000002452003c24 */ /* 0x000fe8000f8e02ff */
[----:B-1----:R-:W-:Y:S05]  /*5730*/  @P3 IMAD.WIDE R2, R0, 0x4, R2 ;  /* 0x0000000400023825 */ /* 0x002fea00078e0202 */
[----:B-----5:R1:W5:Y:S02]  /*5740*/  @P3 LDG.E R47, desc[UR46][R2.64] ;  /* 0x0000002e022f3981 */ /* 0x020364000c1e1900 */
[----:B-1----:R-:W2:Y:S02]  /*5750*/  @!P3 LDC R47, c[0x0][0x8a0] ;  /* 0x00022800ff2fbb82 */ /* 0x002ea40000000800 */
.L_x_90:
[----:B-----5:R-:W-:Y:S01]  /*5760*/  FSETP.NEU.AND P3, PT, R49, RZ, PT ;  /* 0x000000ff3100720b */ /* 0x020fe20003f6d000 */
[----:B------:R-:W-:Y:S01]  /*5770*/  BSSY B1, `(.L_x_91) ;  /* 0x0000039000017945 */ /* 0x000fe20003800000 */
[----:B------:R-:W-:Y:S01]  /*5780*/  SEL R3, RZ, 0xffffffff, P2 ;  /* 0xffffffffff037807 */ /* 0x000fe20001000000 */
[----:B------:R-:W-:Y:S01]  /*5790*/  IMAD.MOV.U32 R66, RZ, RZ, 0x1 ;  /* 0x00000001ff427424 */ /* 0x000fe200078e00ff */
[----:B------:R-:W-:Y:S01]  /*57a0*/  @P1 LOP3.LUT P2, RZ, R88, 0xff, RZ, 0xc0, !PT ;  /* 0x000000ff58ff1812 */ /* 0x000fe2000784c0ff */
[----:B------:R-:W-:Y:S01]  /*57b0*/  IMAD R48, R45, 0x80, R46 ;  /* 0x000000802d307824 */ /* 0x000fe200078e022e */
[----:B------:R-:W-:Y:S01]  /*57c0*/  @P1 SEL R0, RZ, 0xffffffff, P3 ;  /* 0xffffffffff001807 */ /* 0x000fe20001800000 */
[----:B------:R-:W-:Y:S01]  /*57d0*/  IMAD R106, R101, -0x10, R99 ;  /* 0xfffffff0656a7824 */ /* 0x000fe200078e0263 */
[----:B------:R-:W-:Y:S01]  /*57e0*/  LOP3.LUT R97, R97, 0x1, RZ, 0x3c, !PT ;  /* 0x0000000161617812 */ /* 0x000fe200078e3cff */
[----:B------:R-:W-:Y:S01]  /*57f0*/  IMAD.MOV.U32 R65, RZ, RZ, RZ ;  /* 0x000000ffff417224 */ /* 0x000fe200078e00ff */
[----:B------:R-:W-:Y:S02]  /*5800*/  @P0 SEL R0, R3, R0, !P2 ;  /* 0x0000000003000207 */ /* 0x000fe40005000000 */
[----:B------:R-:W-:Y:S02]  /*5810*/  CS2R R78, SRZ ;  /* 0x00000000004e7805 */ /* 0x000fe4000001ff00 */
[----:B------:R-:W-:Y:S02]  /*5820*/  LEA R64, R45, UR48, 0x3 ;  /* 0x000000302d407c11 */ /* 0x000fe4000f8e18ff */
[----:B------:R-:W-:Y:S02]  /*5830*/  CS2R R76, SRZ ;  /* 0x00000000004c7805 */ /* 0x000fe4000001ff00 */
[----:B------:R-:W-:Y:S02]  /*5840*/  @P1 LOP3.LUT R0, R0, 0x1, RZ, 0xc0, !PT ;  /* 0x0000000100001812 */ /* 0x000fe400078ec0ff */
[----:B------:R-:W-:Y:S02]  /*5850*/  CS2R R70, SRZ ;  /* 0x0000000000467805 */ /* 0x000fe4000001ff00 */
[----:B------:R-:W-:Y:S02]  /*5860*/  PLOP3.LUT P2, PT, PT, PT, UP1, 0x80, 0x8 ;  /* 0x000000000008781c */ /* 0x000fe40003f4f018 */
[----:B------:R-:W-:Y:S02]  /*5870*/  CS2R R68, SRZ ;  /* 0x0000000000447805 */ /* 0x000fe4000001ff00 */
[----:B------:R-:W-:Y:S02]  /*5880*/  ISETP.NE.U32.OR P5, PT, R0, 0x1, !P1 ;  /* 0x000000010000780c */ /* 0x000fe40004fa5470 */
[----:B------:R-:W-:Y:S02]  /*5890*/  CS2R R62, SRZ ;  /* 0x00000000003e7805 */ /* 0x000fe4000001ff00 */
[----:B------:R-:W-:Y:S02]  /*58a0*/  LOP3.LUT P4, R104, R88, 0xff, RZ, 0xc0, !PT ;  /* 0x000000ff58687812 */ /* 0x000fe4000788c0ff */
[----:B------:R-:W-:Y:S02]  /*58b0*/  CS2R R60, SRZ ;  /* 0x00000000003c7805 */ /* 0x000fe4000001ff00 */
[----:B------:R-:W-:Y:S02]  /*58c0*/  SEL R2, RZ, 0xffffffff, P3 ;  /* 0xffffffffff027807 */ /* 0x000fe40001800000 */
[----:B------:R-:W-:Y:S02]  /*58d0*/  CS2R R58, SRZ ;  /* 0x00000000003a7805 */ /* 0x000fe4000001ff00 */
[----:B------:R-:W-:Y:S02]  /*58e0*/  P2R R107, PR, RZ, 0x20 ;  /* 0x00000020ff6b7803 */ /* 0x000fe40000000000 */
[----:B------:R-:W-:Y:S02]  /*58f0*/  CS2R R56, SRZ ;  /* 0x0000000000387805 */ /* 0x000fe4000001ff00 */
[----:B------:R-:W-:Y:S02]  /*5900*/  @P2 SEL R2, R3, R2, !P4 ;  /* 0x0000000203022207 */ /* 0x000fe40006000000 */
[----:B------:R-:W-:Y:S02]  /*5910*/  @P5 SHF.L.U32 R0, R97, 0x1f, RZ ;  /* 0x0000001f61005819 */ /* 0x000fe400000006ff */
[----:B------:R-:W-:Y:S02]  /*5920*/  LOP3.LUT R2, R2, 0x1, RZ, 0xc0, !PT ;  /* 0x0000000102027812 */ /* 0x000fe400078ec0ff */
[----:B------:R1:W3:Y:S02]  /*5930*/  @P5 SYNCS.PHASECHK.TRANS64.TRYWAIT P1, [UR48+0x50], R0 ;  /* 0x00005000ff0055a7 */ /* 0x0002e40008021130 */
[----:B------:R-:W-:Y:S04]  /*5940*/  ISETP.NE.U32.AND P2, PT, R2, 0x1, PT ;  /* 0x000000010200780c */ /* 0x000fe80003f45070 */
[----:B------:R-:W-:Y:S02]  /*5950*/  P2R R67, PR, RZ, 0x4 ;  /* 0x00000004ff437803 */ /* 0x000fe40000000000 */
[----:B-1----:R-:W-:Y:S04]  /*5960*/  SHF.L.U32 R0, R96, 0x1f, RZ ;  /* 0x0000001f60007819 */ /* 0x002fe800000006ff */
[----:B------:R1:W4:Y:S01]  /*5970*/  SYNCS.PHASECHK.TRANS64.TRYWAIT P0, [R64+URZ+0xc0], R0 ;  /* 0x0000c000400075a7 */ /* 0x00032200080011ff */
[----:B---3--:R-:W-:Y:S01]  /*5980*/  @P5 SEL R66, RZ, 0x1, !P1 ;  /* 0x00000001ff425807 */ /* 0x008fe20004800000 */
[----:B-1----:R-:W-:Y:S06]  /*5990*/  @!P5 BRA `(.L_x_92) ;  /* 0x000000000058d947 */ /* 0x002fec0003800000 */
[----:B------:R-:W-:Y:S01]  /*59a0*/  IMAD.MOV.U32 R79, RZ, RZ, RZ ;  /* 0x000000ffff4f7224 */ /* 0x000fe200078e00ff */
[----:B------:R-:W-:Y:S01]  /*59b0*/  ISETP.NE.AND P1, PT, R66, RZ, PT ;  /* 0x000000ff4200720c */ /* 0x000fe20003f25270 */
[----:B------:R-:W-:Y:S01]  /*59c0*/  BSSY B0, `(.L_x_93) ;  /* 0x000000c000007945 */ /* 0x000fe20003800000 */
[----:B------:R-:W-:Y:S02]  /*59d0*/  CS2R R58, SRZ ;  /* 0x00000000003a7805 */ /* 0x000fe4000001ff00 */
[----:B------:R-:W-:Y:S02]  /*59e0*/  CS2R R56, SRZ ;  /* 0x0000000000387805 */ /* 0x000fe4000001ff00 */
[----:B------:R-:W-:Y:S02]  /*59f0*/  CS2R R62, SRZ ;  /* 0x00000000003e7805 */ /* 0x000fe4000001ff00 */
[----:B------:R-:W-:Y:S02]  /*5a00*/  CS2R R60, SRZ ;  /* 0x00000000003c7805 */ /* 0x000fe4000001ff00 */
[----:B------:R-:W-:Y:S02]  /*5a10*/  CS2R R70, SRZ ;  /* 0x0000000000467805 */ /* 0x000fe4000001ff00 */
[----:B------:R-:W-:Y:S02]  /*5a20*/  CS2R R68, SRZ ;  /* 0x0000000000447805 */ /* 0x000fe4000001ff00 */
[----:B------:R-:W-:Y:S01]  /*5a30*/  CS2R R76, SRZ ;  /* 0x00000000004c7805 */ /* 0x000fe2000001ff00 */
[----:B------:R-:W-:Y:S06]  /*5a40*/  @P1 BRA `(.L_x_94) ;  /* 0x00000000000c1947 */ /* 0x000fec0003800000 */
[----:B------:R-:W-:Y:S04]  /*5a50*/  SHF.L.U32 R3, R97, 0x1f, RZ ;  /* 0x0000001f61037819 */ /* 0x000fe800000006ff */
[----:B------:R-:W1:Y:S02]  /*5a60*/  SYNCS.PHASECHK.TRANS64.TRYWAIT P1, [UR48+0x50], R3 ;  /* 0x00005003ff0075a7 */ /* 0x000e640008021130 */
[----:B-1----:R-:W-:Y:S05]  /*5a70*/  @!P1 BRA `(.L_x_95) ;  /* 0x0000003c007c9947 */ /* 0x002fea0003800000 */
.L_x_94:
[----:B------:R-:W-:Y:S05]  /*5a80*/  BSYNC B0 ;  /* 0x0000000000007941 */ /* 0x000fea0003800000 */
.L_x_93:
[----:B------:R-:W-:Y:S01]  /*5a90*/  ISETP.NE.AND P1, PT, R67, RZ, PT ;  /* 0x000000ff4300720c */ /* 0x000fe20003f25270 */
[----:B------:R-:W-:Y:S11]  /*5aa0*/  HFMA2 R65, -RZ, RZ, 0, 5.9604644775390625e-08 ;  /* 0x00000001ff417431 */ /* 0x000ff600000001ff */
[----:B------:R-:W-:Y:S01]  /*5ab0*/  @!UPT UIADD3 URZ, UPT, UPT, URZ, URZ, URZ ;  /* 0x000000fffffff290 */ /* 0x000fe2000fffe0ff */
[----:B------:R3:W1:Y:S04]  /*5ac0*/  @P1 LDS.128 R56, [R100] ;  /* 0x0000000064381984 */ /* 0x0006680000000c00 */
[----:B------:R3:W1:Y:S04]  /*5ad0*/  @P1 LDS.128 R60, [R99+0x10] ;  /* 0x00001000633c1984 */ /* 0x0006680000000c00 */
[----:B------:R3:W1:Y:S04]  /*5ae0*/  @P1 LDS.128 R68, [R98+0x20] ;  /* 0x0000200062441984 */ /* 0x0006680000000c00 */
[----:B------:R3:W1:Y:S02]  /*5af0*/  @P1 LDS.128 R76, [R106+0x30] ;  /* 0x000030006a4c1984 */ /* 0x0006640000000c00 */
.L_x_92:
[----:B------:R-:W-:Y:S05]  /*5b00*/  BSYNC B1 ;  /* 0x0000000000017941 */ /* 0x000fea0003800000 */
.L_x_91:
[----:B-1----:R-:W-:Y:S04]  /*5b10*/  SHF.R.U32.HI R2, RZ, 0x15, R48 ;  /* 0x00000015ff027819 */ /* 0x002fe80000011630 */
[----:B------:R-:W-:Y:S01]  /*5b20*/  LOP3.LUT P1, RZ, R2, 0x3, R92, 0x48, !PT ;  /* 0x0000000302ff7812 */ /* 0x000fe2000782485c */
[----:B------:R-:W-:Y:S01]  /*5b30*/  @!UPT UIADD3 URZ, UPT, UPT, URZ, URZ, URZ ;  /* 0x000000fffffff290 */ /* 0x000fe2000fffe0ff */
[----:B----4-:R-:W-:Y:S11]  /*5b40*/  @P0 BRA `(.L_x_96) ;  /* 0x0000000000080947 */ /* 0x010ff60003800000 */
[----:B------:R-:W1:Y:S02]  /*5b50*/  SYNCS.PHASECHK.TRANS64.TRYWAIT P0, [R64+URZ+0xc0], R0 ;  /* 0x0000c000400075a7 */ /* 0x000e6400080011ff */
[----:B-1----:R-:W-:Y:S05]  /*5b60*/  @!P0 BRA `(.L_x_97) ;  /* 0x0000003c00588947 */ /* 0x002fea0003800000 */
.L_x_96:
[----:B------:R-:W-:Y:S05]  /*5b70*/  @!P1 BRA `(.L_x_98) ;  /* 0x0000000000409947 */ /* 0x000fea0003800000 */
[----:B------:R-:W4:Y:S01]  /*5b80*/  LDCU.64 UR8, c[0x4][0x70] ;  /* 0x01000e00ff0877ac */ /* 0x000f220008000a00 */
[----:B------:R-:W-:Y:S01]  /*5b90*/  MOV R3, 0x0 ;  /* 0x0000000000037802 */ /* 0x000fe20000000f00 */
[----:B------:R-:W-:Y:S02]  /*5ba0*/  HFMA2 R12, -RZ, RZ, 0, 5.9604644775390625e-08 ;  /* 0x00000001ff0c7431 */ /* 0x000fe400000001ff */
[----:B------:R-:W-:Y:S02]  /*5bb0*/  IMAD.MOV.U32 R8, RZ, RZ, 0x192 ;  /* 0x00000192ff087424 */ /* 0x000fe400078e00ff */
[----:B------:R-:W-:Y:S01]  /*5bc0*/  IMAD.MOV.U32 R13, RZ, RZ, RZ ;  /* 0x000000ffff0d7224 */ /* 0x000fe200078e00ff */
[----:B------:R-:W5:Y:S01]  /*5bd0*/  LDCU.64 UR6, c[0x4][0x78] ;  /* 0x01000f00ff0677ac */ /* 0x000f620008000a00 */
[----:B------:R-:W1:Y:S01]  /*5be0*/  LDC.64 R2, c[0x4][R3] ;  /* 0x0100000003027b82 */ /* 0x000e620000000a00 */
[----:B------:R-:W2:Y:S01]  /*5bf0*/  LDCU.64 UR4, c[0x4][0x10] ;  /* 0x01000200ff0477ac */ /* 0x000ea20008000a00 */
[----:B----4-:R-:W-:Y:S01]  /*5c00*/  MOV R5, UR9 ;  /* 0x0000000900057c02 */ /* 0x010fe20008000f00 */
[----:B------:R-:W-:Y:S01]  /*5c10*/  IMAD.U32 R4, RZ, RZ, UR8 ;  /* 0x00000008ff047e24 */ /* 0x000fe2000f8e00ff */
[----:B-----5:R-:W-:Y:S01]  /*5c20*/  MOV R7, UR7 ;  /* 0x0000000700077c02 */ /* 0x020fe20008000f00 */
[----:B------:R-:W-:Y:S01]  /*5c30*/  IMAD.U32 R6, RZ, RZ, UR6 ;  /* 0x00000006ff067e24 */ /* 0x000fe2000f8e00ff */
[----:B--2---:R-:W-:Y:S01]  /*5c40*/  MOV R11, UR5 ;  /* 0x00000005000b7c02 */ /* 0x004fe20008000f00 */
[----:B------:R-:W-:Y:S02]  /*5c50*/  IMAD.U32 R10, RZ, RZ, UR4 ;  /* 0x00000004ff0a7e24 */ /* 0x000fe4000f8e00ff */
[----:B------:R-:W-:Y:S07]  /*5c60*/  LEPC R20, `(.L_x_98) ;  /* 0x000000001014794e */ /* 0x000fee0000000000 */
[----:B-1-3--:R-:W-:Y:S05]  /*5c70*/  CALL.ABS.NOINC R2 ;  /* 0x0000000002007343 */ /* 0x00afea0003c00000 */
.L_x_98:
[----:B------:R-:W-:Y:S05]  /*5c80*/  WARPSYNC.ALL ;  /* 0x0000000000007948 */ /* 0x000fea0003800000 */
[----:B------:R-:W-:Y:S01]  /*5c90*/  R2UR UR4, R48 ;  /* 0x00000000300472ca */ /* 0x000fe200000e0000 */
[--C-:B------:R-:W-:Y:S01]  /*5ca0*/  HADD2.F32 R50, -RZ, R56.reuse.H0_H0 ;  /* 0x20000038ff327230 */ /* 0x100fe20000004100 */
[----:B------:R-:W-:Y:S01]  /*5cb0*/  ISETP.NE.AND P0, PT, R102, RZ, PT ;  /* 0x000000ff6600720c */ /* 0x000fe20003f05270 */
[----:B------:R-:W-:Y:S01]  /*5cc0*/  HADD2.F32 R51, -RZ, R56.H1_H1 ;  /* 0x30000038ff337230 */ /* 0x000fe20000004100 */
[----:B------:R-:W-:Y:S01]  /*5cd0*/  BSSY.RECONVERGENT B0, `(.L_x_99) ;  /* 0x0000086000007945 */ /* 0x000fe20003800200 */
[--C-:B------:R-:W-:Y:S08]  /*5ce0*/  HADD2.F32 R52, -RZ, R57.reuse.H0_H0 ;  /* 0x20000039ff347230 */ /* 0x100ff00000004100 */
[----:B------:R-:W1:Y:S02]  /*5cf0*/  LDTM.x32 R4, tmem[UR4] ;  /* 0x00000004000479ee */ /* 0x000e6400082c0000 */
[C---:B-12---:R-:W-:Y:S01]  /*5d00*/  FMUL R0, R47.reuse, R4 ;  /* 0x000000042f007220 */ /* 0x046fe20000400000 */
[C---:B------:R-:W-:Y:S01]  /*5d10*/  FMUL R2, R47.reuse, R5 ;  /* 0x000000052f027220 */ /* 0x040fe20000400000 */
[C---:B------:R-:W-:Y:S01]  /*5d20*/  FMUL R4, R47.reuse, R8 ;  /* 0x000000082f047220 */ /* 0x040fe20000400000 */
[----:B------:R-:W-:Y:S01]  /*5d30*/  FMUL R3, R47, R6 ;  /* 0x000000062f037220 */ /* 0x000fe20000400000 */
[C---:B------:R-:W-:Y:S01]  /*5d40*/  FFMA R0, R49.reuse, R50, R0 ;  /* 0x0000003231007223 */ /* 0x040fe20000000000 */
[----:B------:R-:W-:Y:S01]  /*5d50*/  FFMA R2, R49, R51, R2 ;  /* 0x0000003331027223 */ /* 0x000fe20000000002 */
[C---:B------:R-:W-:Y:S01]  /*5d60*/  FMUL R5, R47.reuse, R9 ;  /* 0x000000092f057220 */ /* 0x040fe20000400000 */
        /* <DEDUP_REMOVED lines=16> */
[----:B------:R-:W-:Y:S02]  /*5e70*/  HADD2.F32 R32, -RZ, R57.H1_H1 ;  /* 0x30000039ff207230 */ /* 0x000fe40000004100 */
[C---:B------:R-:W-:Y:S01]  /*5e80*/  FMUL R26, R47.reuse, R30 ;  /* 0x0000001e2f1a7220 */ /* 0x040fe20000400000 */
[----:B------:R-:W-:Y:S01]  /*5e90*/  FMUL R29, R47, R33 ;  /* 0x000000212f1d7220 */ /* 0x000fe20000400000 */
[--C-:B------:R-:W-:Y:S02]  /*5ea0*/  HADD2.F32 R33, -RZ, R58.reuse.H0_H0 ;  /* 0x2000003aff217230 */ /* 0x100fe40000004100 */
[----:B------:R-:W-:Y:S01]  /*5eb0*/  FFMA R3, R49, R52, R3 ;  /* 0x0000003431037223 */ /* 0x000fe20000000003 */
[C---:B------:R-:W-:Y:S01]  /*5ec0*/  FMUL R7, R47.reuse, R7 ;  /* 0x000000072f077220 */ /* 0x040fe20000400000 */
[----:B------:R-:W-:Y:S01]  /*5ed0*/  FMUL R30, R47, R34 ;  /* 0x000000222f1e7220 */ /* 0x000fe20000400000 */
[----:B------:R-:W-:Y:S01]  /*5ee0*/  HADD2.F32 R34, -RZ, R58.H1_H1 ;  /* 0x3000003aff227230 */ /* 0x000fe20000004100 */
[----:B------:R-:W-:Y:S01]  /*5ef0*/  F2FP.F16.F32.PACK_AB R52, R2, R0 ;  /* 0x000000000234723e */ /* 0x000fe200000000ff */
[--C-:B------:R-:W-:Y:S02]  /*5f00*/  HADD2.F32 R0, -RZ, R59.reuse.H0_H0 ;  /* 0x2000003bff007230 */ /* 0x100fe40000004100 */
[C---:B------:R-:W-:Y:S01]  /*5f10*/  FFMA R7, R49.reuse, R32, R7 ;  /* 0x0000002031077223 */ /* 0x040fe20000000007 */
[----:B------:R-:W-:Y:S02]  /*5f20*/  HADD2.F32 R2, -RZ, R59.H1_H1 ;  /* 0x3000003bff027230 */ /* 0x000fe40000004100 */
[C---:B------:R-:W-:Y:S01]  /*5f30*/  FFMA R4, R49.reuse, R33, R4 ;  /* 0x0000002131047223 */ /* 0x040fe20000000004 */
[C---:B------:R-:W-:Y:S01]  /*5f40*/  FFMA R5, R49.reuse, R34, R5 ;  /* 0x0000002231057223 */ /* 0x040fe20000000005 */
[----:B------:R-:W-:Y:S01]  /*5f50*/  FFMA R6, R49, R0, R6 ;  /* 0x0000000031067223 */ /* 0x000fe20000000006 */
[--C-:B------:R-:W-:Y:S02]  /*5f60*/  HADD2.F32 R0, -RZ, R60.reuse.H0_H0 ;  /* 0x2000003cff007230 */ /* 0x100fe40000004100 */
[----:B------:R-:W-:Y:S01]  /*5f70*/  FMUL R11, R47, R11 ;  /* 0x0000000b2f0b7220 */ /* 0x000fe20000400000 */
[----:B------:R-:W-:Y:S01]  /*5f80*/  F2FP.F16.F32.PACK_AB R53, R7, R3 ;  /* 0x000000030735723e */ /* 0x000fe200000000ff */
[--C-:B------:R-:W-:Y:S02]  /*5f90*/  HADD2.F32 R3, -RZ, R61.reuse.H0_H0 ;  /* 0x2000003dff037230 */ /* 0x100fe40000004100 */
[----:B------:R-:W-:Y:S01]  /*5fa0*/  FMUL R15, R47, R15 ;  /* 0x0000000f2f0f7220 */ /* 0x000fe20000400000 */
[C---:B------:R-:W-:Y:S01]  /*5fb0*/  FFMA R11, R49.reuse, R2, R11 ;  /* 0x00000002310b7223 */ /* 0x040fe2000000000b */
[----:B------:R-:W-:Y:S02]  /*5fc0*/  HADD2.F32 R2, -RZ, R60.H1_H1 ;  /* 0x3000003cff027230 */ /* 0x000fe40000004100 */
[----:B------:R-:W-:Y:S01]  /*5fd0*/  FFMA R8, R49, R0, R8 ;  /* 0x0000000031087223 */ /* 0x000fe20000000008 */
[----:B------:R-:W-:Y:S02]  /*5fe0*/  HADD2.F32 R0, -RZ, R61.H1_H1 ;  /* 0x3000003dff007230 */ /* 0x000fe40000004100 */
[C---:B------:R-:W-:Y:S01]  /*5ff0*/  FMUL R19, R47.reuse, R19 ;  /* 0x000000132f137220 */ /* 0x040fe20000400000 */
[----:B------:R-:W-:Y:S01]  /*6000*/  FMUL R23, R47, R23 ;  /* 0x000000172f177220 */ /* 0x000fe20000400000 */
[C---:B------:R-:W-:Y:S01]  /*6010*/  FFMA R9, R49.reuse, R2, R9 ;  /* 0x0000000231097223 */ /* 0x040fe20000000009 */
[C---:B------:R-:W-:Y:S01]  /*6020*/  FFMA R10, R49.reuse, R3, R10 ;  /* 0x00000003310a7223 */ /* 0x040fe2000000000a */
[----:B------:R-:W-:Y:S01]  /*6030*/  FFMA R15, R49, R0, R15 ;  /* 0x00000000310f7223 */ /* 0x000fe2000000000f */
[--C-:B------:R-:W-:Y:S02]  /*6040*/  HADD2.F32 R2, -RZ, R62.reuse.H0_H0 ;  /* 0x2000003eff027230 */ /* 0x100fe40000004100 */
[----:B------:R-:W-:Y:S01]  /*6050*/  FMUL R27, R47, R27 ;  /* 0x0000001b2f1b7220 */ /* 0x000fe20000400000 */
[----:B------:R-:W-:Y:S01]  /*6060*/  HADD2.F32 R0, -RZ, R62.H1_H1 ;  /* 0x3000003eff007230 */ /* 0x000fe20000004100 */
[----:B------:R-:W-:Y:S01]  /*6070*/  F2FP.F16.F32.PACK_AB R54, R5, R4 ;  /* 0x000000040536723e */ /* 0x000fe200000000ff */
[--C-:B------:R-:W-:Y:S02]  /*6080*/  HADD2.F32 R3, -RZ, R63.reuse.H0_H0 ;  /* 0x2000003fff037230 */ /* 0x100fe40000004100 */
[C---:B------:R-:W-:Y:S01]  /*6090*/  FFMA R12, R49.reuse, R2, R12 ;  /* 0x00000002310c7223 */ /* 0x040fe2000000000c */
[--C-:B------:R-:W-:Y:S02]  /*60a0*/  HADD2.F32 R2, -RZ, R68.reuse.H0_H0 ;  /* 0x20000044ff027230 */ /* 0x100fe40000004100 */
[C---:B------:R-:W-:Y:S01]  /*60b0*/  FFMA R13, R49.reuse, R0, R13 ;  /* 0x00000000310d7223 */ /* 0x040fe2000000000d */
[----:B------:R-:W-:Y:S02]  /*60c0*/  HADD2.F32 R0, -RZ, R63.H1_H1 ;  /* 0x3000003fff007230 */ /* 0x000fe40000004100 */
[----:B------:R-:W-:Y:S01]  /*60d0*/  FFMA R14, R49, R3, R14 ;  /* 0x00000003310e7223 */ /* 0x000fe2000000000e */
[----:B------:R-:W-:Y:S01]  /*60e0*/  HADD2.F32 R3, -RZ, R68.H1_H1 ;  /* 0x30000044ff037230 */ /* 0x000fe20000004100 */
[----:B------:R-:W-:Y:S01]  /*60f0*/  F2FP.F16.F32.PACK_AB R55, R11, R6 ;  /* 0x000000060b37723e */ /* 0x000fe200000000ff */
[----:B------:R-:W-:Y:S01]  /*6100*/  FMUL R31, R47, R31 ;  /* 0x0000001f2f1f7220 */ /* 0x000fe20000400000 */
[C---:B------:R-:W-:Y:S01]  /*6110*/  FFMA R19, R49.reuse, R0, R19 ;  /* 0x0000000031137223 */ /* 0x040fe20000000013 */
[--C-:B------:R-:W-:Y:S02]  /*6120*/  HADD2.F32 R0, -RZ, R69.reuse.H0_H0 ;  /* 0x20000045ff007230 */ /* 0x100fe40000004100 */
[C---:B------:R-:W-:Y:S01]  /*6130*/  FFMA R16, R49.reuse, R2, R16 ;  /* 0x0000000231107223 */ /* 0x040fe20000000010 */
[----:B------:R1:W-:Y:S01]  /*6140*/  STS.128 [R100], R52 ;  /* 0x0000003464007388 */ /* 0x0003e20000000c00 */
[C---:B------:R-:W-:Y:S01]  /*6150*/  FFMA R17, R49.reuse, R3, R17 ;  /* 0x0000000331117223 */ /* 0x040fe20000000011 */
[----:B------:R-:W-:Y:S02]  /*6160*/  HADD2.F32 R2, -RZ, R69.H1_H1 ;  /* 0x30000045ff027230 */ /* 0x000fe40000004100 */
[----:B------:R-:W-:Y:S01]  /*6170*/  FFMA R18, R49, R0, R18 ;  /* 0x0000000031127223 */ /* 0x000fe20000000012 */
[--C-:B------:R-:W-:Y:S01]  /*6180*/  HADD2.F32 R0, -RZ, R70.reuse.H0_H0 ;  /* 0x20000046ff007230 */ /* 0x100fe20000004100 */
[----:B------:R-:W-:Y:S01]  /*6190*/  F2FP.F16.F32.PACK_AB R8, R9, R8 ;  /* 0x000000080908723e */ /* 0x000fe200000000ff */
[--C-:B------:R-:W-:Y:S02]  /*61a0*/  HADD2.F32 R3, -RZ, R71.reuse.H0_H0 ;  /* 0x20000047ff037230 */ /* 0x100fe40000004100 */
[C---:B------:R-:W-:Y:S01]  /*61b0*/  FFMA R23, R49.reuse, R2, R23 ;  /* 0x0000000231177223 */ /* 0x040fe20000000017 */
[----:B------:R-:W-:Y:S02]  /*61c0*/  HADD2.F32 R2, -RZ, R70.H1_H1 ;  /* 0x30000046ff027230 */ /* 0x000fe40000004100 */
[----:B------:R-:W-:Y:S01]  /*61d0*/  FFMA R20, R49, R0, R20 ;  /* 0x0000000031147223 */ /* 0x000fe20000000014 */
[----:B------:R-:W-:Y:S01]  /*61e0*/  HADD2.F32 R0, -RZ, R71.H1_H1 ;  /* 0x30000047ff007230 */ /* 0x000fe20000004100 */
[----:B------:R-:W-:Y:S01]  /*61f0*/  F2FP.F16.F32.PACK_AB R9, R15, R10 ;  /* 0x0000000a0f09723e */ /* 0x000fe200000000ff */
[----:B------:R-:W-:Y:S02]  /*6200*/  HADD2.F32 R4, -RZ, R79.H0_H0 ;  /* 0x2000004fff047230 */ /* 0x000fe40000004100 */
[C---:B------:R-:W-:Y:S01]  /*6210*/  FFMA R21, R49.reuse, R2, R21 ;  /* 0x0000000231157223 */ /* 0x040fe20000000015 */
[C---:B------:R-:W-:Y:S01]  /*6220*/  FFMA R22, R49.reuse, R3, R22 ;  /* 0x0000000331167223 */ /* 0x040fe20000000016 */
[----:B------:R-:W-:Y:S01]  /*6230*/  FFMA R27, R49, R0, R27 ;  /* 0x00000000311b7223 */ /* 0x000fe2000000001b */
[--C-:B------:R-:W-:Y:S01]  /*6240*/  HADD2.F32 R2, -RZ, R76.reuse.H0_H0 ;  /* 0x2000004cff027230 */ /* 0x100fe20000004100 */
[----:B------:R-:W-:Y:S01]  /*6250*/  F2FP.F16.F32.PACK_AB R10, R13, R12 ;  /* 0x0000000c0d0a723e */ /* 0x000fe200000000ff */
[----:B------:R-:W-:Y:S01]  /*6260*/  HADD2.F32 R0, -RZ, R76.H1_H1 ;  /* 0x3000004cff007230 */ /* 0x000fe20000004100 */
[----:B------:R-:W-:Y:S01]  /*6270*/  F2FP.F16.F32.PACK_AB R11, R19, R14 ;  /* 0x0000000e130b723e */ /* 0x000fe200000000ff */
[--C-:B------:R-:W-:Y:S02]  /*6280*/  HADD2.F32 R3, -RZ, R77.reuse.H0_H0 ;  /* 0x2000004dff037230 */ /* 0x100fe40000004100 */
[C---:B------:R-:W-:Y:S01]  /*6290*/  FFMA R24, R49.reuse, R2, R24 ;  /* 0x0000000231187223 */ /* 0x040fe20000000018 */
[--C-:B------:R-:W-:Y:S02]  /*62a0*/  HADD2.F32 R2, -RZ, R78.reuse.H0_H0 ;  /* 0x2000004eff027230 */ /* 0x100fe40000004100 */
[C---:B------:R-:W-:Y:S01]  /*62b0*/  FFMA R25, R49.reuse, R0, R25 ;  /* 0x0000000031197223 */ /* 0x040fe20000000019 */
[----:B------:R1:W-:Y:S01]  /*62c0*/  STS.128 [R99+0x10], R8 ;  /* 0x0000100863007388 */ /* 0x0003e20000000c00 */
[----:B------:R-:W-:Y:S02]  /*62d0*/  HADD2.F32 R0, -RZ, R77.H1_H1 ;  /* 0x3000004dff007230 */ /* 0x000fe40000004100 */
[----:B------:R-:W-:Y:S01]  /*62e0*/  FFMA R26, R49, R3, R26 ;  /* 0x00000003311a7223 */ /* 0x000fe2000000001a */
[----:B------:R-:W-:Y:S01]  /*62f0*/  HADD2.F32 R3, -RZ, R78.H1_H1 ;  /* 0x3000004eff037230 */ /* 0x000fe20000004100 */
[----:B------:R-:W-:Y:S01]  /*6300*/  F2FP.F16.F32.PACK_AB R16, R17, R16 ;  /* 0x000000101110723e */ /* 0x000fe200000000ff */
[----:B------:R-:W-:Y:S01]  /*6310*/  HADD2.F32 R5, -RZ, R79.H1_H1 ;  /* 0x3000004fff057230 */ /* 0x000fe20000004100 */
[----:B------:R-:W-:Y:S01]  /*6320*/  F2FP.F16.F32.PACK_AB R17, R23, R18 ;  /* 0x000000121711723e */ /* 0x000fe200000000ff */
[----:B------:R-:W-:Y:S01]  /*6330*/  FFMA R31, R49, R0, R31 ;  /* 0x00000000311f7223 */ /* 0x000fe2000000001f */
[----:B------:R-:W-:Y:S01]  /*6340*/  FMUL R35, R47, R35 ;  /* 0x000000232f237220 */ /* 0x000fe20000400000 */
[----:B------:R-:W-:Y:S01]  /*6350*/  F2FP.F16.F32.PACK_AB R18, R21, R20 ;  /* 0x000000141512723e */ /* 0x000fe200000000ff */
[----:B------:R-:W-:Y:S01]  /*6360*/  FFMA R28, R49, R2, R28 ;  /* 0x00000002311c7223 */ /* 0x000fe2000000001c */
[----:B------:R-:W-:Y:S01]  /*6370*/  F2FP.F16.F32.PACK_AB R19, R27, R22 ;  /* 0x000000161b13723e */ /* 0x000fe200000000ff */
[C---:B------:R-:W-:Y:S01]  /*6380*/  FFMA R29, R49.reuse, R3, R29 ;  /* 0x00000003311d7223 */ /* 0x040fe2000000001d */
[C---:B------:R-:W-:Y:S01]  /*6390*/  FFMA R30, R49.reuse, R4, R30 ;  /* 0x00000004311e7223 */ /* 0x040fe2000000001e */
[----:B------:R-:W-:Y:S01]  /*63a0*/  FFMA R35, R49, R5, R35 ;  /* 0x0000000531237223 */ /* 0x000fe20000000023 */
[----:B------:R-:W-:Y:S01]  /*63b0*/  F2FP.F16.F32.PACK_AB R24, R25, R24 ;  /* 0x000000181918723e */ /* 0x000fe200000000ff */
[----:B------:R1:W-:Y:S01]  /*63c0*/  STS.128 [R98+0x20], R16 ;  /* 0x0000201062007388 */ /* 0x0003e20000000c00 */
[----:B------:R-:W-:Y:S02]  /*63d0*/  F2FP.F16.F32.PACK_AB R25, R31, R26 ;  /* 0x0000001a1f19723e */ /* 0x000fe400000000ff */
[----:B------:R-:W-:Y:S02]  /*63e0*/  F2FP.F16.F32.PACK_AB R26, R29, R28 ;  /* 0x0000001c1d1a723e */ /* 0x000fe400000000ff */
[----:B------:R-:W-:Y:S05]  /*63f0*/  F2FP.F16.F32.PACK_AB R27, R35, R30 ;  /* 0x0000001e231b723e */ /* 0x000fea00000000ff */
[----:B------:R1:W-:Y:S01]  /*6400*/  STS.128 [R106+0x30], R24 ;  /* 0x000030186a007388 */ /* 0x0003e20000000c00 */
[----:B------:R-:W-:Y:S01]  /*6410*/  @!PT LDS RZ, [RZ] ;  /* 0x00000000fffff984 */ /* 0x000fe20000000800 */
[----:B------:R-:W-:Y:S01]  /*6420*/  @!PT LDS RZ, [RZ] ;  /* 0x00000000fffff984 */ /* 0x000fe20000000800 */
[----:B------:R-:W-:Y:S01]  /*6430*/  @!PT LDS RZ, [RZ] ;  /* 0x00000000fffff984 */ /* 0x000fe20000000800 */
[----:B------:R-:W-:Y:S01]  /*6440*/  @!PT LDS RZ, [RZ] ;  /* 0x00000000fffff984 */ /* 0x000fe20000000800 */
[----:B------:R2:W-:Y:S07]  /*6450*/  MEMBAR.ALL.CTA ;  /* 0x0000000000007992 */ /* 0x0005ee0000008000 */
[----:B--2---:R-:W2:Y:S02]  /*6460*/  FENCE.VIEW.ASYNC.S ;  /* 0x00000000000073c6 */ /* 0x004ea40000000000 */
[----:B--2---:R-:W-:Y:S06]  /*6470*/  BAR.SYNC.DEFER_BLOCKING 0x1, 0x80 ;  /* 0x0042000000007b1d */ /* 0x004fec0000010000 */
[----:B------:R-:W-:Y:S05]  /*6480*/  @P0 BRA `(.L_x_100) ;  /* 0x0000000000280947 */ /* 0x000fea0003800000 */
[----:B------:R-:W-:Y:S02]  /*6490*/  UIADD3 UR4, UPT, UPT, UR48, 0x200, URZ ;  /* 0x0000020030047890 */ /* 0x000fe4000fffe0ff */
[----:B------:R-:W-:Y:S01]  /*64a0*/  UIADD3 UR6, UP0, UPT, UR52, 0x680, URZ ;  /* 0x0000068034067890 */ /* 0x000fe2000ff1e0ff */
[----:B------:R-:W-:Y:S03]  /*64b0*/  UMOV UR43, UR36 ;  /* 0x00000024002b7c82 */ /* 0x000fe60008000000 */
[----:B------:R-:W-:Y:S01]  /*64c0*/  MOV R93, UR4 ;  /* 0x00000004005d7c02 */ /* 0x000fe20008000f00 */
[----:B------:R-:W-:Y:S03]  /*64d0*/  UIADD3.X UR7, UPT, UPT, URZ, UR53, URZ, UP0, !UPT ;  /* 0x00000035ff077290 */ /* 0x000fe600087fe4ff */
[----:B------:R-:W-:Y:S11]  /*64e0*/  R2UR UR40, R93 ;  /* 0x000000005d2872ca */ /* 0x000ff600000e0000 */
[----:B------:R-:W-:Y:S02]  /*64f0*/  @!UPT UIADD3 URZ, UPT, UPT, URZ, URZ, URZ ;  /* 0x000000fffffff290 */ /* 0x000fe4000fffe0ff */
[----:B------:R2:W-:Y:S01]  /*6500*/  UTMASTG.3D [UR40], [UR6] ;  /* 0x00000028060073b5 */ /* 0x0005e20008010000 */
[----:B------:R0:W-:Y:S01]  /*6510*/  UTMACMDFLUSH ;  /* 0x00000000000079b7 */ /* 0x0001e20000000000 */
[----:B--2---:R-:W-:Y:S04]  /*6520*/  DEPBAR.LE SB0, 0x1 ;  /* 0x000080400000791a */ /* 0x004fe80000000000 */
.L_x_100:
[----:B------:R-:W-:Y:S05]  /*6530*/  BSYNC.RECONVERGENT B0 ;  /* 0x0000000000007941 */ /* 0x000fea0003800200 */
.L_x_99:
[----:B------:R-:W-:Y:S01]  /*6540*/  BAR.SYNC.DEFER_BLOCKING 0x1, 0x80 ;  /* 0x0042000000007b1d */ /* 0x000fe20000010000 */
[----:B------:R-:W-:Y:S01]  /*6550*/  ISETP.NE.AND P1, PT, R107, RZ, PT ;  /* 0x000000ff6b00720c */ /* 0x000fe20003f25270 */
[----:B------:R-:W-:Y:S01]  /*6560*/  UISETP.NE.AND UP0, UPT, UR49, URZ, UPT ;  /* 0x000000ff3100728c */ /* 0x000fe2000bf05270 */
[----:B------:R-:W-:Y:S11]  /*6570*/  LEA R2, R65, UR48, 0x3 ;  /* 0x0000003041027c11 */ /* 0x000ff6000f8e18ff */
[----:B------:R-:W-:Y:S01]  /*6580*/  @P1 SHF.L.U32 R3, R97, 0x1f, RZ ;  /* 0x0000001f61031819 */ /* 0x000fe200000006ff */
[----:B------:R-:W-:Y:S06]  /*6590*/  BRA.U !UP0, `(.L_x_101) ;  /* 0x0000000108247547 */ /* 0x000fec000b800000 */
[----:B------:R-:W-:Y:S01]  /*65a0*/  IMAD.U32 R4, RZ, RZ, UR51 ;  /* 0x00000033ff047e24 */ /* 0x000fe2000f8e00ff */
[----:B------:R-:W-:Y:S01]  /*65b0*/  MOV R0, UR37 ;  /* 0x0000002500007c02 */ /* 0x000fe20008000f00 */
[----:B------:R-:W-:Y:S03]  /*65c0*/  UIADD3 UR51, UPT, UPT, UR51, 0x1, URZ ;  /* 0x0000000133337890 */ /* 0x000fe6000fffe0ff */
[----:B------:R-:W-:Y:S01]  /*65d0*/  @P1 LEA R4, R4, UR48, 0x3 ;  /* 0x0000003004041c11 */ /* 0x000fe2000f8e18ff */
[----:B------:R-:W-:Y:S04]  /*65e0*/  UISETP.NE.AND UP0, UPT, UR51, 0x4, UPT ;  /* 0x000000043300788c */ /* 0x000fe8000bf05270 */
[----:B------:R-:W-:Y:S01]  /*65f0*/  @P1 VIADD R4, R4, 0x70 ;  /* 0x0000007004041836 */ /* 0x000fe20000000000 */
[----:B------:R-:W-:Y:S04]  /*6600*/  USEL UR51, UR51, URZ, UP0 ;  /* 0x000000ff33337287 */ /* 0x000fe80008000000 */
[----:B------:R-:W-:Y:S04]  /*6610*/  @P1 PRMT R0, R0, 0x654, R4 ;  /* 0x0000065400001816 */ /* 0x000fe80000000004 */
[----:B------:R2:W-:Y:S04]  /*6620*/  @P1 SYNCS.ARRIVE.TRANS64.RED.A1T0 RZ, [R0+URZ], RZ ;  /* 0x000000ff00ff19a7 */ /* 0x0005e800081004ff */
.L_x_101:
[----:B------:R-:W4:Y:S01]  /*6630*/  @P1 SYNCS.PHASECHK.TRANS64.TRYWAIT P0, [R2+URZ+0x50], R3 ;  /* 0x00005003020015a7 */ /* 0x000f2200080011ff */
[----:B------:R-:W-:Y:S01]  /*6640*/  BSSY B1, `(.L_x_102) ;  /* 0x0000016000017945 */ /* 0x000fe20003800000 */
[----:B----4-:R-:W-:Y:S03]  /*6650*/  @P1 SEL R66, RZ, 0x1, !P0 ;  /* 0x00000001ff421807 */ /* 0x010fe60004000000 */
[----:B------:R-:W-:Y:S05]  /*6660*/  @!P1 BRA `(.L_x_103) ;  /* 0x00000000004c9947 */ /* 0x000fea0003800000 */
[----:B------:R-:W-:Y:S01]  /*6670*/  ISETP.NE.AND P0, PT, R66, RZ, PT ;  /* 0x000000ff4200720c */ /* 0x000fe20003f05270 */
[----:B------:R-:W-:Y:S01]  /*6680*/  BSSY B0, `(.L_x_104) ;  /* 0x000000b000007945 */ /* 0x000fe20003800000 */
[----:B------:R-:W-:Y:S11]  /*6690*/  ISETP.NE.AND P1, PT, R67, RZ, PT ;  /* 0x000000ff4300720c */ /* 0x000ff60003f25270 */
[----:B------:R-:W-:Y:S02]  /*66a0*/  @!UPT UIADD3 URZ, UPT, UPT, URZ, URZ, URZ ;  /* 0x000000fffffff290 */ /* 0x000fe4000fffe0ff */
[C---:B------:R-:W-:Y:S01]  /*66b0*/  @P1 IMAD R6, R65.reuse, 0x2000, R100 ;  /* 0x0000200041061824 */ /* 0x040fe200078e0264 */
[C---:B------:R-:W-:Y:S01]  /*66c0*/  @P1 LEA R4, R65.reuse, R98, 0xd ;  /* 0x0000006241041211 */ /* 0x040fe200078e68ff */
[C---:B------:R-:W-:Y:S02]  /*66d0*/  @P1 IMAD R5, R65.reuse, 0x2000, R99 ;  /* 0x0000200041051824 */ /* 0x040fe400078e0263 */
[----:B------:R-:W-:Y:S01]  /*66e0*/  @P1 IMAD R3, R65, 0x2000, R106 ;  /* 0x0000200041031824 */ /* 0x000fe200078e026a */
[----:B------:R-:W-:Y:S06]  /*66f0*/  @P0 BRA `(.L_x_105) ;  /* 0x00000000000c0947 */ /* 0x000fec0003800000 */
[----:B--2---:R-:W-:Y:S04]  /*6700*/  SHF.L.U32 R0, R97, 0x1f, RZ ;  /* 0x0000001f61007819 */ /* 0x004fe800000006ff */
[----:B------:R-:W2:Y:S02]  /*6710*/  SYNCS.PHASECHK.TRANS64.TRYWAIT P0, [R2+URZ+0x50], R0 ;  /* 0x00005000020075a7 */ /* 0x000ea400080011ff */
[----:B--2---:R-:W-:Y:S05]  /*6720*/  @!P0 BRA `(.L_x_106) ;  /* 0x00000030007c8947 */ /* 0x004fea0003800000 */
.L_x_105:
[----:B------:R-:W-:Y:S05]  /*6730*/  BSYNC B0 ;  /* 0x0000000000007941 */ /* 0x000fea0003800000 */
.L_x_104:
[----:B------:R-:W-:Y:S02]  /*6740*/  ISETP.NE.AND P0, PT, R67, RZ, PT ;  /* 0x000000ff4300720c */ /* 0x000fe40003f05270 */
[----:B------:R-:W-:Y:S11]  /*6750*/  IADD3 R65, PT, PT, R65, 0x1, RZ ;  /* 0x0000000141417810 */ /* 0x000ff60007ffe0ff */
[----:B------:R4:W1:Y:S04]  /*6760*/  @P0 LDS.128 R56, [R6] ;  /* 0x0000000006380984 */ /* 0x0008680000000c00 */
[----:B------:R4:W1:Y:S04]  /*6770*/  @P0 LDS.128 R60, [R5+0x10] ;  /* 0x00001000053c0984 */ /* 0x0008680000000c00 */
[----:B------:R4:W1:Y:S04]  /*6780*/  @P0 LDS.128 R68, [R4+0x20] ;  /* 0x0000200004440984 */ /* 0x0008680000000c00 */
[----:B------:R4:W1:Y:S02]  /*6790*/  @P0 LDS.128 R76, [R3+0x30] ;  /* 0x00003000034c0984 */ /* 0x0008640000000c00 */
.L_x_103:
[----:B------:R-:W-:Y:S05]  /*67a0*/  BSYNC B1 ;  /* 0x0000000000017941 */ /* 0x000fea0003800000 */
.L_x_102:
[----:B--2---:R-:W-:Y:S05]  /*67b0*/  VIADD R0, R48, 0x20 ;  /* 0x0000002030007836 */ /* 0x004fea0000000000 */
[----:B------:R-:W-:Y:S04]  /*67c0*/  SHF.R.U32.HI R0, RZ, 0x15, R0 ;  /* 0x00000015ff007819 */ /* 0x000fe80000011600 */
[----:B------:R-:W-:Y:S11]  /*67d0*/  LOP3.LUT P0, RZ, R0, 0x3, R92, 0x48, !PT ;  /* 0x0000000300ff7812 */ /* 0x000ff6000780485c */
[----:B------:R-:W-:Y:S02]  /*67e0*/  @!UPT UIADD3 URZ, UPT, UPT, URZ, URZ, URZ ;  /* 0x000000fffffff290 */ /* 0x000fe4000fffe0ff */
[----:B------:R-:W-:Y:S05]  /*67f0*/  @!P0 BRA `(.L_x_107) ;  /* 0x0000000000408947 */ /* 0x000fea0003800000 */
[----:B------:R-:W2:Y:S01]  /*6800*/  LDCU.64 UR8, c[0x4][0x70] ;  /* 0x01000e00ff0877ac */ /* 0x000ea20008000a00 */
[----:B----4-:R-:W-:Y:S01]  /*6810*/  MOV R3, 0x0 ;  /* 0x0000000000037802 */ /* 0x010fe20000000f00 */
[----:B------:R-:W-:Y:S02]  /*6820*/  HFMA2 R12, -RZ, RZ, 0, 5.9604644775390625e-08 ;  /* 0x00000001ff0c7431 */ /* 0x000fe400000001ff */
[----:B-1----:R-:W-:Y:S02]  /*6830*/  IMAD.MOV.U32 R8, RZ, RZ, 0x192 ;  /* 0x00000192ff087424 */ /* 0x002fe400078e00ff */
[----:B------:R-:W-:Y:S01]  /*6840*/  IMAD.MOV.U32 R13, RZ, RZ, RZ ;  /* 0x000000ffff0d7224 */ /* 0x000fe200078e00ff */
[----:B------:R-:W1:Y:S01]  /*6850*/  LDCU.64 UR6, c[0x4][0x78] ;  /* 0x01000f00ff0677ac */ /* 0x000e620008000a00 */
[----:B------:R-:W4:Y:S01]  /*6860*/  LDC.64 R2, c[0x4][R3] ;  /* 0x0100000003027b82 */ /* 0x000f220000000a00 */
[----:B------:R-:W5:Y:S01]  /*6870*/  LDCU.64 UR4, c[0x4][0x10] ;  /* 0x01000200ff0477ac */ /* 0x000f620008000a00 */
[----:B--2---:R-:W-:Y:S01]  /*6880*/  MOV R5, UR9 ;  /* 0x0000000900057c02 */ /* 0x004fe20008000f00 */
[----:B------:R-:W-:Y:S01]  /*6890*/  IMAD.U32 R4, RZ, RZ, UR8 ;  /* 0x00000008ff047e24 */ /* 0x000fe2000f8e00ff */
[----:B-1----:R-:W-:Y:S01]  /*68a0*/  MOV R7, UR7 ;  /* 0x0000000700077c02 */ /* 0x002fe20008000f00 */
[----:B------:R-:W-:Y:S01]  /*68b0*/  IMAD.U32 R6, RZ, RZ, UR6 ;  /* 0x00000006ff067e24 */ /* 0x000fe2000f8e00ff */
[----:B-----5:R-:W-:Y:S01]  /*68c0*/  MOV R11, UR5 ;  /* 0x00000005000b7c02 */ /* 0x020fe20008000f00 */
[----:B------:R-:W-:Y:S02]  /*68d0*/  IMAD.U32 R10, RZ, RZ, UR4 ;  /* 0x00000004ff0a7e24 */ /* 0x000fe4000f8e00ff */
[----:B------:R-:W-:Y:S07]  /*68e0*/  LEPC R20, `(.L_x_107) ;  /* 0x000000001014794e */ /* 0x000fee0000000000 */
[----:B---34-:R-:W-:Y:S05]  /*68f0*/  CALL.ABS.NOINC R2 ;  /* 0x0000000002007343 */ /* 0x018fea0003c00000 */
.L_x_107:
[----:B------:R-:W-:Y:S05]  /*6900*/  WARPSYNC.ALL ;  /* 0x0000000000007948 */ /* 0x000fea0003800000 */
[----:B------:R-:W-:Y:S01]  /*6910*/  R2UR UR4, R48 ;  /* 0x00000000300472ca */ /* 0x000fe200000e0000 */
[--C-:B-1--4-:R-:W-:Y:S01]  /*6920*/  HADD2.F32 R3, -RZ, R56.reuse.H0_H0 ;  /* 0x20000038ff037230 */ /* 0x112fe20000004100 */
[----:B------:R-:W-:Y:S01]  /*6930*/  ISETP.NE.AND P6, PT, R107, RZ, PT ;  /* 0x000000ff6b00720c */ /* 0x000fe20003fc5270 */
[--C-:B------:R-:W-:Y:S01]  /*6940*/  HADD2.F32 R51, -RZ, R57.reuse.H1_H1 ;  /* 0x30000039ff337230 */ /* 0x100fe20000004100 */
[----:B------:R-:W-:Y:S01]  /*6950*/  MOV R50, UR51 ;  /* 0x0000003300327c02 */ /* 0x000fe20008000f00 */
[----:B------:R-:W-:Y:S01]  /*6960*/  BSSY.RECONVERGENT B0, `(.L_x_108) ;  /* 0x000008c000007945 */ /* 0x000fe20003800200 */
[----:B------:R-:W-:Y:S02]  /*6970*/  MOV R72, UR37 ;  /* 0x0000002500487c02 */ /* 0x000fe40008000f00 */
[----:B------:R-:W-:Y:S05]  /*6980*/  ISETP.NE.AND P0, PT, R102, RZ, PT ;  /* 0x000000ff6600720c */ /* 0x000fea0003f05270 */
[----:B------:R-:W1:Y:S02]  /*6990*/  LDTM.x32 R4, tmem[UR4+0x20] ;  /* 0x00002004000479ee */ /* 0x000e6400082c0000 */
[----:B------:R-:W-:Y:S04]  /*69a0*/  @P6 LEA R50, R50, UR48, 0x3 ;  /* 0x0000003032326c11 */ /* 0x000fe8000f8e18ff */
[----:B------:R-:W-:Y:S04]  /*69b0*/  @P6 IADD3 R50, PT, PT, R50, 0x70, RZ ;  /* 0x0000007032326810 */ /* 0x000fe80007ffe0ff */
[----:B------:R-:W-:Y:S01]  /*69c0*/  @P6 PRMT R72, R72, 0x654, R50 ;  /* 0x0000065448486816 */ /* 0x000fe20000000032 */
[----:B------:R-:W-:Y:S02]  /*69d0*/  HADD2.F32 R50, -RZ, R57.H0_H0 ;  /* 0x20000039ff327230 */ /* 0x000fe40000004100 */
[C---:B-1----:R-:W-:Y:S01]  /*69e0*/  FMUL R0, R47.reuse, R4 ;  /* 0x000000042f007220 */ /* 0x042fe20000400000 */
[----:B------:R-:W-:Y:S02]  /*69f0*/  HADD2.F32 R4, -RZ, R56.H1_H1 ;  /* 0x30000038ff047230 */ /* 0x000fe40000004100 */
[C---:B------:R-:W-:Y:S01]  /*6a00*/  FMUL R2, R47.reuse, R5 ;  /* 0x000000052f027220 */ /* 0x040fe20000400000 */
[----:B------:R-:W-:Y:S01]  /*6a10*/  FMUL R7, R47, R7 ;  /* 0x000000072f077220 */ /* 0x000fe20000400000 */
[----:B------:R-:W-:Y:S01]  /*6a20*/  FFMA R0, R49, R3, R0 ;  /* 0x0000000331007223 */ /* 0x000fe20000000000 */
[----:B------:R-:W-:Y:S01]  /*6a30*/  FMUL R3, R47, R6 ;  /* 0x000000062f037220 */ /* 0x000fe20000400000 */
[----:B------:R-:W-:Y:S01]  /*6a40*/  FFMA R2, R49, R4, R2 ;  /* 0x0000000431027223 */ /* 0x000fe20000000002 */
[C---:B------:R-:W-:Y:S01]  /*6a50*/  FMUL R4, R47.reuse, R8 ;  /* 0x000000082f047220 */ /* 0x040fe20000400000 */
[----:B------:R-:W-:Y:S01]  /*6a60*/  FMUL R8, R47, R12 ;  /* 0x0000000c2f087220 */ /* 0x000fe20000400000 */
[----:B------:R-:W-:Y:S01]  /*6a70*/  FFMA R3, R49, R50, R3 ;  /* 0x0000003231037223 */ /* 0x000fe20000000003 */
[C---:B------:R-:W-:Y:S01]  /*6a80*/  FMUL R12, R47.reuse, R16 ;  /* 0x000000102f0c7220 */ /* 0x040fe20000400000 */
[C---:B------:R-:W-:Y:S01]  /*6a90*/  FMUL R16, R47.reuse, R20 ;  /* 0x000000142f107220 */ /* 0x040fe20000400000 */
[C---:B------:R-:W-:Y:S01]  /*6aa0*/  FMUL R20, R47.reuse, R24 ;  /* 0x000000182f147220 */ /* 0x040fe20000400000 */
[C---:B------:R-:W-:Y:S01]  /*6ab0*/  FMUL R24, R47.reuse, R28 ;  /* 0x0000001c2f187220 */ /* 0x040fe20000400000 */
[C---:B------:R-:W-:Y:S01]  /*6ac0*/  FMUL R28, R47.reuse, R32 ;  /* 0x000000202f1c7220 */ /* 0x040fe20000400000 */
[--C-:B------:R-:W-:Y:S01]  /*6ad0*/  HADD2.F32 R32, -RZ, R58.reuse.H0_H0 ;  /* 0x2000003aff207230 */ /* 0x100fe20000004100 */
[----:B------:R-:W-:Y:S01]  /*6ae0*/  F2FP.F16.F32.PACK_AB R52, R2, R0 ;  /* 0x000000000234723e */ /* 0x000fe200000000ff */
[----:B------:R-:W-:Y:S02]  /*6af0*/  HADD2.F32 R0, -RZ, R58.H1_H1 ;  /* 0x3000003aff007230 */ /* 0x000fe40000004100 */
[----:B------:R-:W-:Y:S01]  /*6b00*/  FMUL R5, R47, R9 ;  /* 0x000000092f057220 */ /* 0x000fe20000400000 */
[--C-:B------:R-:W-:Y:S02]  /*6b10*/  HADD2.F32 R2, -RZ, R59.reuse.H0_H0 ;  /* 0x2000003bff027230 */ /* 0x100fe40000004100 */
[C---:B------:R-:W-:Y:S01]  /*6b20*/  FFMA R7, R49.reuse, R51, R7 ;  /* 0x0000003331077223 */ /* 0x040fe20000000007 */
[C---:B------:R-:W-:Y:S01]  /*6b30*/  FFMA R4, R49.reuse, R32, R4 ;  /* 0x0000002031047223 */ /* 0x040fe20000000004 */
[----:B------:R-:W-:Y:S02]  /*6b40*/  HADD2.F32 R32, -RZ, R59.H1_H1 ;  /* 0x3000003bff207230 */ /* 0x000fe40000004100 */
[----:B------:R-:W-:Y:S01]  /*6b50*/  FFMA R5, R49, R0, R5 ;  /* 0x0000000031057223 */ /* 0x000fe20000000005 */
[--C-:B------:R-:W-:Y:S01]  /*6b60*/  HADD2.F32 R0, -RZ, R60.reuse.H0_H0 ;  /* 0x2000003cff007230 */ /* 0x100fe20000004100 */
[----:B------:R-:W-:Y:S01]  /*6b70*/  F2FP.F16.F32.PACK_AB R53, R7, R3 ;  /* 0x000000030735723e */ /* 0x000fe200000000ff */
[----:B------:R-:W-:Y:S01]  /*6b80*/  FMUL R6, R47, R10 ;  /* 0x0000000a2f067220 */ /* 0x000fe20000400000 */
[--C-:B------:R-:W-:Y:S01]  /*6b90*/  HADD2.F32 R3, -RZ, R61.reuse.H0_H0 ;  /* 0x2000003dff037230 */ /* 0x100fe20000004100 */
[----:B------:R-:W-:Y:S01]  /*6ba0*/  F2FP.F16.F32.PACK_AB R54, R5, R4 ;  /* 0x000000040536723e */ /* 0x000fe200000000ff */
[----:B------:R-:W-:Y:S01]  /*6bb0*/  FMUL R11, R47, R11 ;  /* 0x0000000b2f0b7220 */ /* 0x000fe20000400000 */
[----:B------:R-:W-:Y:S01]  /*6bc0*/  FFMA R6, R49, R2, R6 ;  /* 0x0000000231067223 */ /* 0x000fe20000000006 */
[----:B------:R-:W-:Y:S02]  /*6bd0*/  HADD2.F32 R2, -RZ, R60.H1_H1 ;  /* 0x3000003cff027230 */ /* 0x000fe40000004100 */
[----:B------:R-:W-:Y:S01]  /*6be0*/  FMUL R9, R47, R13 ;  /* 0x0000000d2f097220 */ /* 0x000fe20000400000 */
[C---:B------:R-:W-:Y:S01]  /*6bf0*/  FFMA R11, R49.reuse, R32, R11 ;  /* 0x00000020310b7223 */ /* 0x040fe2000000000b */
[----:B------:R-:W-:Y:S01]  /*6c00*/  FFMA R8, R49, R0, R8 ;  /* 0x0000000031087223 */ /* 0x000fe20000000008 */
[C---:B------:R-:W-:Y:S01]  /*6c10*/  FMUL R10, R47.reuse, R14 ;  /* 0x0000000e2f0a7220 */ /* 0x040fe20000400000 */
[----:B------:R-:W-:Y:S02]  /*6c20*/  HADD2.F32 R0, -RZ, R61.H1_H1 ;  /* 0x3000003dff007230 */ /* 0x000fe40000004100 */
[----:B------:R-:W-:Y:S01]  /*6c30*/  FMUL R15, R47, R15 ;  /* 0x0000000f2f0f7220 */ /* 0x000fe20000400000 */
[C---:B------:R-:W-:Y:S01]  /*6c40*/  FFMA R9, R49.reuse, R2, R9 ;  /* 0x0000000231097223 */ /* 0x040fe20000000009 */
[C---:B------:R-:W-:Y:S01]  /*6c50*/  FFMA R10, R49.reuse, R3, R10 ;  /* 0x00000003310a7223 */ /* 0x040fe2000000000a */
[--C-:B------:R-:W-:Y:S02]  /*6c60*/  HADD2.F32 R2, -RZ, R62.reuse.H0_H0 ;  /* 0x2000003eff027230 */ /* 0x100fe40000004100 */
[----:B------:R-:W-:Y:S01]  /*6c70*/  FFMA R15, R49, R0, R15 ;  /* 0x00000000310f7223 */ /* 0x000fe2000000000f */
[----:B------:R-:W-:Y:S02]  /*6c80*/  HADD2.F32 R3, -RZ, R62.H1_H1 ;  /* 0x3000003eff037230 */ /* 0x000fe40000004100 */
[C---:B------:R-:W-:Y:S01]  /*6c90*/  FMUL R13, R47.reuse, R17 ;  /* 0x000000112f0d7220 */ /* 0x040fe20000400000 */
[--C-:B------:R-:W-:Y:S02]  /*6ca0*/  HADD2.F32 R0, -RZ, R63.reuse.H0_H0 ;  /* 0x2000003fff007230 */ /* 0x100fe40000004100 */
[----:B------:R-:W-:Y:S01]  /*6cb0*/  FMUL R14, R47, R18 ;  /* 0x000000122f0e7220 */ /* 0x000fe20000400000 */
[C---:B------:R-:W-:Y:S01]  /*6cc0*/  FFMA R12, R49.reuse, R2, R12 ;  /* 0x00000002310c7223 */ /* 0x040fe2000000000c */
[C---:B------:R-:W-:Y:S01]  /*6cd0*/  FFMA R13, R49.reuse, R3, R13 ;  /* 0x00000003310d7223 */ /* 0x040fe2000000000d */
[----:B------:R-:W-:Y:S02]  /*6ce0*/  HADD2.F32 R2, -RZ, R63.H1_H1 ;  /* 0x3000003fff027230 */ /* 0x000fe40000004100 */
[----:B------:R-:W-:Y:S01]  /*6cf0*/  FFMA R14, R49, R0, R14 ;  /* 0x00000000310e7223 */ /* 0x000fe2000000000e */
[C---:B------:R-:W-:Y:S01]  /*6d00*/  FMUL R19, R47.reuse, R19 ;  /* 0x000000132f137220 */ /* 0x040fe20000400000 */
[--C-:B------:R-:W-:Y:S02]  /*6d10*/  HADD2.F32 R0, -RZ, R68.reuse.H0_H0 ;  /* 0x20000044ff007230 */ /* 0x100fe40000004100 */
[----:B------:R-:W-:Y:S01]  /*6d20*/  FMUL R17, R47, R21 ;  /* 0x000000152f117220 */ /* 0x000fe20000400000 */
[--C-:B------:R-:W-:Y:S02]  /*6d30*/  HADD2.F32 R3, -RZ, R69.reuse.H0_H0 ;  /* 0x20000045ff037230 */ /* 0x100fe40000004100 */
[C---:B------:R-:W-:Y:S01]  /*6d40*/  FFMA R19, R49.reuse, R2, R19 ;  /* 0x0000000231137223 */ /* 0x040fe20000000013 */
[----:B------:R-:W-:Y:S02]  /*6d50*/  HADD2.F32 R2, -RZ, R68.H1_H1 ;  /* 0x30000044ff027230 */ /* 0x000fe40000004100 */
        /* <DEDUP_REMOVED lines=9> */
[----:B------:R-:W-:Y:S01]  /*6df0*/  FMUL R21, R47, R25 ;  /* 0x000000192f157220 */ /* 0x000fe20000400000 */
[----:B------:R-:W-:Y:S01]  /*6e00*/  F2FP.F16.F32.PACK_AB R55, R11, R6 ;  /* 0x000000060b37723e */ /* 0x000fe200000000ff */
[--C-:B------:R-:W-:Y:S02]  /*6e10*/  HADD2.F32 R3, -RZ, R71.reuse.H0_H0 ;  /* 0x20000047ff037230 */ /* 0x100fe40000004100 */
[----:B------:R-:W-:Y:S01]  /*6e20*/  FMUL R22, R47, R26 ;  /* 0x0000001a2f167220 */ /* 0x000fe20000400000 */
[C---:B------:R-:W-:Y:S01]  /*6e30*/  FFMA R20, R49.reuse, R2, R20 ;  /* 0x0000000231147223 */ /* 0x040fe20000000014 */
[C---:B------:R-:W-:Y:S01]  /*6e40*/  FFMA R21, R49.reuse, R0, R21 ;  /* 0x0000000031157223 */ /* 0x040fe20000000015 */
[----:B------:R1:W-:Y:S01]  /*6e50*/  STS.128 [R100+0x2000], R52 ;  /* 0x0020003464007388 */ /* 0x0003e20000000c00 */
[----:B------:R-:W-:Y:S02]  /*6e60*/  HADD2.F32 R0, -RZ, R71.H1_H1 ;  /* 0x30000047ff007230 */ /* 0x000fe40000004100 */
[----:B------:R-:W-:Y:S01]  /*6e70*/  FFMA R22, R49, R3, R22 ;  /* 0x0000000331167223 */ /* 0x000fe20000000016 */
[----:B------:R-:W-:Y:S01]  /*6e80*/  FMUL R27, R47, R27 ;  /* 0x0000001b2f1b7220 */ /* 0x000fe20000400000 */
[--C-:B------:R-:W-:Y:S01]  /*6e90*/  HADD2.F32 R2, -RZ, R76.reuse.H0_H0 ;  /* 0x2000004cff027230 */ /* 0x100fe20000004100 */
[----:B------:R-:W-:Y:S01]  /*6ea0*/  F2FP.F16.F32.PACK_AB R8, R9, R8 ;  /* 0x000000080908723e */ /* 0x000fe200000000ff */
[----:B------:R-:W-:Y:S01]  /*6eb0*/  HADD2.F32 R3, -RZ, R76.H1_H1 ;  /* 0x3000004cff037230 */ /* 0x000fe20000004100 */
[----:B------:R-:W-:Y:S01]  /*6ec0*/  F2FP.F16.F32.PACK_AB R9, R15, R10 ;  /* 0x0000000a0f09723e */ /* 0x000fe200000000ff */
[----:B------:R-:W-:Y:S01]  /*6ed0*/  FMUL R25, R47, R29 ;  /* 0x0000001d2f197220 */ /* 0x000fe20000400000 */
[--C-:B------:R-:W-:Y:S01]  /*6ee0*/  HADD2.F32 R4, -RZ, R77.reuse.H0_H0 ;  /* 0x2000004dff047230 */ /* 0x100fe20000004100 */
[----:B------:R-:W-:Y:S01]  /*6ef0*/  F2FP.F16.F32.PACK_AB R10, R13, R12 ;  /* 0x0000000c0d0a723e */ /* 0x000fe200000000ff */
[----:B------:R-:W-:Y:S01]  /*6f00*/  FMUL R26, R47, R30 ;  /* 0x0000001e2f1a7220 */ /* 0x000fe20000400000 */
[----:B------:R-:W-:Y:S01]  /*6f10*/  F2FP.F16.F32.PACK_AB R11, R19, R14 ;  /* 0x0000000e130b723e */ /* 0x000fe200000000ff */
[C---:B------:R-:W-:Y:S01]  /*6f20*/  FFMA R27, R49.reuse, R0, R27 ;  /* 0x00000000311b7223 */ /* 0x040fe2000000001b */
[C---:B------:R-:W-:Y:S01]  /*6f30*/  FFMA R24, R49.reuse, R2, R24 ;  /* 0x0000000231187223 */ /* 0x040fe20000000018 */
[----:B------:R-:W-:Y:S02]  /*6f40*/  HADD2.F32 R0, -RZ, R77.H1_H1 ;  /* 0x3000004dff007230 */ /* 0x000fe40000004100 */
[----:B------:R-:W-:Y:S01]  /*6f50*/  FFMA R25, R49, R3, R25 ;  /* 0x0000000331197223 */ /* 0x000fe20000000019 */
[----:B------:R1:W-:Y:S01]  /*6f60*/  STS.128 [R99+0x2010], R8 ;  /* 0x0020100863007388 */ /* 0x0003e20000000c00 */
[----:B------:R-:W-:Y:S01]  /*6f70*/  FMUL R31, R47, R31 ;  /* 0x0000001f2f1f7220 */ /* 0x000fe20000400000 */
[--C-:B------:R-:W-:Y:S02]  /*6f80*/  HADD2.F32 R2, -RZ, R78.reuse.H0_H0 ;  /* 0x2000004eff027230 */ /* 0x100fe40000004100 */
[----:B------:R-:W-:Y:S01]  /*6f90*/  FFMA R26, R49, R4, R26 ;  /* 0x00000004311a7223 */ /* 0x000fe2000000001a */
[----:B------:R-:W-:Y:S02]  /*6fa0*/  HADD2.F32 R3, -RZ, R78.H1_H1 ;  /* 0x3000004eff037230 */ /* 0x000fe40000004100 */
[----:B------:R-:W-:Y:S01]  /*6fb0*/  FMUL R29, R47, R33 ;  /* 0x000000212f1d7220 */ /* 0x000fe20000400000 */
[--C-:B------:R-:W-:Y:S01]  /*6fc0*/  HADD2.F32 R4, -RZ, R79.reuse.H0_H0 ;  /* 0x2000004fff047230 */ /* 0x100fe20000004100 */
[----:B------:R-:W-:Y:S01]  /*6fd0*/  F2FP.F16.F32.PACK_AB R16, R17, R16 ;  /* 0x000000101110723e */ /* 0x000fe200000000ff */
[----:B------:R-:W-:Y:S01]  /*6fe0*/  FMUL R30, R47, R34 ;  /* 0x000000222f1e7220 */ /* 0x000fe20000400000 */
        /* <DEDUP_REMOVED lines=14> */
[----:B------:R-:W-:Y:S02]  /*70d0*/  F2FP.F16.F32.PACK_AB R27, R35, R30 ;  /* 0x0000001e231b723e */ /* 0x000fe400000000ff */
[----:B------:R-:W-:Y:S02]  /*70e0*/  LEA R0, R65, UR48, 0x3 ;  /* 0x0000003041007c11 */ /* 0x000fe4000f8e18ff */
[----:B------:R-:W-:Y:S01]  /*70f0*/  @P6 SHF.L.U32 R2, R97, 0x1f, RZ ;  /* 0x0000001f61026819 */ /* 0x000fe200000006ff */
        /* <DEDUP_REMOVED lines=9> */
[----:B------:R-:W-:Y:S02]  /*7190*/  UIADD3 UR8, UP0, UPT, UR52, 0x680, URZ ;  /* 0x0000068034087890 */ /* 0x000fe4000ff1e0ff */
[----:B------:R-:W-:Y:S02]  /*71a0*/  UIADD3 UR5, UPT, UPT, UR41, 0x20, URZ ;  /* 0x0000002029057890 */ /* 0x000fe4000fffe0ff */
[----:B------:R-:W-:Y:S02]  /*71b0*/  UIADD3 UR4, UPT, UPT, UR48, 0x2200, URZ ;  /* 0x0000220030047890 */ /* 0x000fe4000fffe0ff */
[----:B------:R-:W-:Y:S01]  /*71c0*/  UIADD3.X UR9, UPT, UPT, URZ, UR53, URZ, UP0, !UPT ;  /* 0x00000035ff097290 */ /* 0x000fe200087fe4ff */
[----:B------:R-:W-:Y:S01]  /*71d0*/  UMOV UR6, UR42 ;  /* 0x0000002a00067c82 */ /* 0x000fe20008000000 */
[----:B------:R-:W-:Y:S07]  /*71e0*/  UMOV UR7, UR36 ;  /* 0x0000002400077c82 */ /* 0x000fee0008000000 */
[----:B------:R2:W-:Y:S01]  /*71f0*/  UTMASTG.3D [UR4], [UR8] ;  /* 0x00000004080073b5 */ /* 0x0005e20008010000 */
[----:B------:R0:W-:Y:S01]  /*7200*/  UTMACMDFLUSH ;  /* 0x00000000000079b7 */ /* 0x0001e20000000000 */
[----:B--2---:R-:W-:Y:S04]  /*7210*/  DEPBAR.LE SB0, 0x1 ;  /* 0x000080400000791a */ /* 0x004fe80000000000 */
.L_x_109:
[----:B------:R-:W-:Y:S05]  /*7220*/  BSYNC.RECONVERGENT B0 ;  /* 0x0000000000007941 */ /* 0x000fea0003800200 */
.L_x_108:
[----:B------:R-:W-:Y:S01]  /*7230*/  BAR.SYNC.DEFER_BLOCKING 0x1, 0x80 ;  /* 0x0042000000007b1d */ /* 0x000fe20000010000 */
[----:B------:R-:W-:Y:S04]  /*7240*/  UIADD3 UR40, UPT, UPT, UR51, 0x1, URZ ;  /* 0x0000000133287890 */ /* 0x000fe8000fffe0ff */
[----:B------:R-:W-:Y:S04]  /*7250*/  UISETP.NE.AND UP0, UPT, UR40, 0x4, UPT ;  /* 0x000000042800788c */ /* 0x000fe8000bf05270 */
[----:B------:R-:W-:Y:S01]  /*7260*/  USEL UR40, UR40, URZ, UP0 ;  /* 0x000000ff28287287 */ /* 0x000fe20008000000 */
[----:B------:R2:W-:Y:S01]  /*7270*/  @P6 SYNCS.ARRIVE.TRANS64.RED.A1T0 RZ, [R72+URZ], RZ ;  /* 0x000000ff48ff69a7 */ /* 0x0005e200081004ff */
[----:B------:R-:W-:Y:S01]  /*7280*/  BSSY B1, `(.L_x_110) ;  /* 0x0000017000017945 */ /* 0x000fe20003800000 */
[----:B------:R-:W4:Y:S02]  /*7290*/  @P6 SYNCS.PHASECHK.TRANS64.TRYWAIT P0, [R0+URZ+0x50], R2 ;  /* 0x00005002000065a7 */ /* 0x000f2400080011ff */
[----:B----4-:R-:W-:Y:S01]  /*72a0*/  @P6 SEL R66, RZ, 0x1, !P0 ;  /* 0x00000001ff426807 */ /* 0x010fe20004000000 */
[----:B--2---:R-:W-:Y:S06]  /*72b0*/  @!P6 BRA `(.L_x_111) ;  /* 0x00000000004ce947 */ /* 0x004fec0003800000 */
        /* <DEDUP_REMOVED lines=9> */
[----:B------:R-:W-:Y:S04]  /*7350*/  SHF.L.U32 R6, R97, 0x1f, RZ ;  /* 0x0000001f61067819 */ /* 0x000fe800000006ff */
[----:B------:R-:W2:Y:S02]  /*7360*/  SYNCS.PHASECHK.TRANS64.TRYWAIT P0, [R0+URZ+0x50], R6 ;  /* 0x00005006000075a7 */ /* 0x000ea400080011ff */
[----:B--2---:R-:W-:Y:S05]  /*7370*/  @!P0 BRA `(.L_x_114) ;  /* 0x00000024007c8947 */ /* 0x004fea0003800000 */
.L_x_113:
[----:B------:R-:W-:Y:S05]  /*7380*/  BSYNC B0 ;  /* 0x0000000000007941 */ /* 0x000fea0003800000 */
.L_x_112:
[----:B------:R-:W-:Y:S02]  /*7390*/  ISETP.NE.AND P0, PT, R67, RZ, PT ;  /* 0x000000ff4300720c */ /* 0x000fe40003f05270 */
[----:B------:R-:W-:Y:S11]  /*73a0*/  IADD3 R65, PT, PT, R65, 0x1, RZ ;  /* 0x0000000141417810 */ /* 0x000ff60007ffe0ff */
[----:B------:R4:W1:Y:S04]  /*73b0*/  @P0 LDS.128 R56, [R5] ;  /* 0x0000000005380984 */ /* 0x0008680000000c00 */
[----:B------:R4:W1:Y:S04]  /*73c0*/  @P0 LDS.128 R60, [R4+0x10] ;  /* 0x00001000043c0984 */ /* 0x0008680000000c00 */
[----:B------:R4:W1:Y:S04]  /*73d0*/  @P0 LDS.128 R68, [R3+0x20] ;  /* 0x0000200003440984 */ /* 0x0008680000000c00 */
[----:B------:R4:W1:Y:S02]  /*73e0*/  @P0 LDS.128 R76, [R2+0x30] ;  /* 0x00003000024c0984 */ /* 0x0008640000000c00 */
.L_x_111:
[----:B------:R-:W-:Y:S05]  /*73f0*/  BSYNC B1 ;  /* 0x0000000000017941 */ /* 0x000fea0003800000 */
.L_x_110:
        /* <DEDUP_REMOVED lines=21> */
.L_x_115:
        /* <DEDUP_REMOVED lines=146> */
.L_x_117:
[----:B------:R-:W-:Y:S05]  /*7e70*/  BSYNC.RECONVERGENT B0 ;  /* 0x0000000000007941 */ /* 0x000fea0003800200 */
.L_x_116:
        /* <DEDUP_REMOVED lines=21> */
.L_x_121:
[----:B------:R-:W-:Y:S05]  /*7fd0*/  BSYNC B0 ;  /* 0x0000000000007941 */ /* 0x000fea0003800000 */
.L_x_120:
[----:B------:R-:W-:Y:S11]  /*7fe0*/  ISETP.NE.AND P0, PT, R67, RZ, PT ;  /* 0x000000ff4300720c */ /* 0x000ff60003f05270 */
[----:B------:R-:W-:Y:S02]  /*7ff0*/  @!UPT UIADD3 URZ, UPT, UPT, URZ, URZ, URZ ;  /* 0x000000fffffff290 */ /* 0x000fe4000fffe0ff */
[----:B------:R4:W1:Y:S04]  /*8000*/  @P0 LDS.128 R56, [R4] ;  /* 0x0000000004380984 */ /* 0x0008680000000c00 */
[----:B------:R4:W1:Y:S04]  /*8010*/  @P0 LDS.128 R60, [R3+0x10] ;  /* 0x00001000033c0984 */ /* 0x0008680000000c00 */
[----:B------:R4:W1:Y:S04]  /*8020*/  @P0 LDS.128 R68, [R2+0x20] ;  /* 0x0000200002440984 */ /* 0x0008680000000c00 */
[----:B------:R4:W1:Y:S02]  /*8030*/  @P0 LDS.128 R76, [R65+0x30] ;  /* 0x00003000414c0984 */ /* 0x0008640000000c00 */
.L_x_119:
[----:B------:R-:W-:Y:S05]  /*8040*/  BSYNC B1 ;  /* 0x0000000000017941 */ /* 0x000fea0003800000 */
.L_x_118:
        /* <DEDUP_REMOVED lines=21> */
.L_x_123:
[----:B------:R-:W-:Y:S01]  /*81a0*/  ISETP.NE.AND P0, PT, R102, RZ, PT ;  /* 0x000000ff6600720c */ /* 0x000fe20003f05270 */
[----:B------:R-:W-:Y:S05]  /*81b0*/  WARPSYNC.ALL ;  /* 0x0000000000007948 */ /* 0x000fea0003800000 */
[----:B------:R-:W-:Y:S01]  /*81c0*/  R2UR UR4, R48 ;  /* 0x00000000300472ca */ /* 0x000fe200000e0000 */
[--C-:B-1----:R-:W-:Y:S01]  /*81d0*/  HADD2.F32 R0, -RZ, R56.reuse.H0_H0 ;  /* 0x20000038ff007230 */ /* 0x102fe20000004100 */
[----:B------:R-:W-:Y:S01]  /*81e0*/  R2UR UR5, R64 ;  /* 0x00000000400572ca */ /* 0x000fe200000e0000 */
[----:B----4-:R-:W-:Y:S01]  /*81f0*/  HADD2.F32 R2, -RZ, R56.H1_H1 ;  /* 0x30000038ff027230 */ /* 0x010fe20000004100 */
[----:B------:R-:W-:Y:S01]  /*8200*/  BSSY.RECONVERGENT B0, `(.L_x_124) ;  /* 0x0000089000007945 */ /* 0x000fe20003800200 */
[--C-:B------:R-:W-:Y:S02]  /*8210*/  HADD2.F32 R3, -RZ, R57.reuse.H0_H0 ;  /* 0x20000039ff037230 */ /* 0x100fe40000004100 */
[----:B------:R-:W-:Y:S02]  /*8220*/  HADD2.F32 R48, -RZ, R57.H1_H1 ;  /* 0x30000039ff307230 */ /* 0x000fe40000004100 */
[--C-:B------:R-:W-:Y:S02]  /*8230*/  HADD2.F32 R50, -RZ, R58.reuse.H0_H0 ;  /* 0x2000003aff327230 */ /* 0x100fe40000004100 */
[----:B------:R-:W-:Y:S02]  /*8240*/  HADD2.F32 R51, -RZ, R58.H1_H1 ;  /* 0x3000003aff337230 */ /* 0x000fe40000004100 */
[----:B------:R-:W1:Y:S01]  /*8250*/  LDTM.x32 R4, tmem[UR4+0x60] ;  /* 0x00006004000479ee */ /* 0x000e6200082c0000 */
[----:B------:R-:W-:Y:S01]  /*8260*/  NOP ;  /* 0x0000000000007918 */ /* 0x000fe20000000000 */
[----:B------:R-:W-:Y:S01]  /*8270*/  UIADD3 UR5, UPT, UPT, UR5, 0xe0, URZ ;  /* 0x000000e005057890 */ /* 0x000fe2000fffe0ff */
[--C-:B------:R-:W-:Y:S02]  /*8280*/  HADD2.F32 R52, -RZ, R59.reuse.H0_H0 ;  /* 0x2000003bff347230 */ /* 0x100fe40000004100 */
[----:B------:R-:W-:Y:S01]  /*8290*/  HADD2.F32 R53, -RZ, R59.H1_H1 ;  /* 0x3000003bff357230 */ /* 0x000fe20000004100 */
[----:B------:R-:W-:Y:S01]  /*82a0*/  UPRMT UR5, UR37, 0x654, UR5 ;  /* 0x0000065425057896 */ /* 0x000fe20008000005 */
[--C-:B------:R-:W-:Y:S02]  /*82b0*/  HADD2.F32 R54, -RZ, R60.reuse.H0_H0 ;  /* 0x2000003cff367230 */ /* 0x100fe40000004100 */
[----:B------:R-:W-:Y:S02]  /*82c0*/  HADD2.F32 R55, -RZ, R60.H1_H1 ;  /* 0x3000003cff377230 */ /* 0x000fe40000004100 */
[--C-:B------:R-:W-:Y:S02]  /*82d0*/  HADD2.F32 R56, -RZ, R61.reuse.H0_H0 ;  /* 0x2000003dff387230 */ /* 0x100fe40000004100 */
[----:B------:R-:W-:Y:S02]  /*82e0*/  HADD2.F32 R57, -RZ, R61.H1_H1 ;  /* 0x3000003dff397230 */ /* 0x000fe40000004100 */
[----:B-1----:R-:W-:Y:S01]  /*82f0*/  SYNCS.ARRIVE.TRANS64.RED.A1T0 RZ, [UR5], RZ ;  /* 0x000000ffffff79a7 */ /* 0x002fe20008100405 */
[--C-:B------:R-:W-:Y:S02]  /*8300*/  HADD2.F32 R58, -RZ, R62.reuse.H0_H0 ;  /* 0x2000003eff3a7230 */ /* 0x100fe40000004100 */
[----:B------:R-:W-:Y:S02]  /*8310*/  HADD2.F32 R59, -RZ, R62.H1_H1 ;  /* 0x3000003eff3b7230 */ /* 0x000fe40000004100 */
[--C-:B------:R-:W-:Y:S02]  /*8320*/  HADD2.F32 R60, -RZ, R63.reuse.H0_H0 ;  /* 0x2000003fff3c7230 */ /* 0x100fe40000004100 */
[----:B------:R-:W-:Y:S02]  /*8330*/  HADD2.F32 R61, -RZ, R63.H1_H1 ;  /* 0x3000003fff3d7230 */ /* 0x000fe40000004100 */
[C---:B------:R-:W-:Y:S01]  /*8340*/  FMUL R4, R47.reuse, R4 ;  /* 0x000000042f047220 */ /* 0x040fe20000400000 */
[C---:B------:R-:W-:Y:S01]  /*8350*/  FMUL R5, R47.reuse, R5 ;  /* 0x000000052f057220 */ /* 0x040fe20000400000 */
[C---:B------:R-:W-:Y:S01]  /*8360*/  FMUL R6, R47.reuse, R6 ;  /* 0x000000062f067220 */ /* 0x040fe20000400000 */
[----:B------:R-:W-:Y:S01]  /*8370*/  FMUL R7, R47, R7 ;  /* 0x000000072f077220 */ /* 0x000fe20000400000 */
[C---:B------:R-:W-:Y:S01]  /*8380*/  FFMA R4, R49.reuse, R0, R4 ;  /* 0x0000000031047223 */ /* 0x040fe20000000004 */
[C---:B------:R-:W-:Y:S01]  /*8390*/  FFMA R5, R49.reuse, R2, R5 ;  /* 0x0000000231057223 */ /* 0x040fe20000000005 */
[C---:B------:R-:W-:Y:S01]  /*83a0*/  FFMA R6, R49.reuse, R3, R6 ;  /* 0x0000000331067223 */ /* 0x040fe20000000006 */
[----:B------:R-:W-:Y:S01]  /*83b0*/  FFMA R7, R49, R48, R7 ;  /* 0x0000003031077223 */ /* 0x000fe20000000007 */
[C---:B------:R-:W-:Y:S01]  /*83c0*/  FMUL R8, R47.reuse, R8 ;  /* 0x000000082f087220 */ /* 0x040fe20000400000 */
[----:B------:R-:W-:Y:S01]  /*83d0*/  FMUL R9, R47, R9 ;  /* 0x000000092f097220 */ /* 0x000fe20000400000 */
[----:B------:R-:W-:Y:S01]  /*83e0*/  F2FP.F16.F32.PACK_AB R4, R5, R4 ;  /* 0x000000040504723e */ /* 0x000fe200000000ff */
[----:B------:R-:W-:Y:S01]  /*83f0*/  FMUL R0, R47, R10 ;  /* 0x0000000a2f007220 */ /* 0x000fe20000400000 */
[----:B------:R-:W-:Y:S01]  /*8400*/  F2FP.F16.F32.PACK_AB R5, R7, R6 ;  /* 0x000000060705723e */ /* 0x000fe200000000ff */
[C---:B------:R-:W-:Y:S01]  /*8410*/  FFMA R8, R49.reuse, R50, R8 ;  /* 0x0000003231087223 */ /* 0x040fe20000000008 */
[C---:B------:R-:W-:Y:S01]  /*8420*/  FFMA R9, R49.reuse, R51, R9 ;  /* 0x0000003331097223 */ /* 0x040fe20000000009 */
[----:B------:R-:W-:Y:S01]  /*8430*/  FFMA R0, R49, R52, R0 ;  /* 0x0000003431007223 */ /* 0x000fe20000000000 */
[C---:B------:R-:W-:Y:S01]  /*8440*/  FMUL R2, R47.reuse, R11 ;  /* 0x0000000b2f027220 */ /* 0x040fe20000400000 */
[C---:B------:R-:W-:Y:S01]  /*8450*/  FMUL R3, R47.reuse, R12 ;  /* 0x0000000c2f037220 */ /* 0x040fe20000400000 */
[----:B------:R-:W-:Y:S01]  /*8460*/  FMUL R10, R47, R13 ;  /* 0x0000000d2f0a7220 */ /* 0x000fe20000400000 */
[----:B------:R-:W-:Y:S01]  /*8470*/  F2FP.F16.F32.PACK_AB R6, R9, R8 ;  /* 0x000000080906723e */ /* 0x000fe200000000ff */
[C---:B------:R-:W-:Y:S01]  /*8480*/  FFMA R2, R49.reuse, R53, R2 ;  /* 0x0000003531027223 */ /* 0x040fe20000000002 */
[C---:B------:R-:W-:Y:S01]  /*8490*/  FFMA R3, R49.reuse, R54, R3 ;  /* 0x0000003631037223 */ /* 0x040fe20000000003 */
[----:B------:R-:W-:Y:S01]  /*84a0*/  FFMA R10, R49, R55, R10 ;  /* 0x00000037310a7223 */ /* 0x000fe2000000000a */
[C---:B------:R-:W-:Y:S01]  /*84b0*/  FMUL R11, R47.reuse, R14 ;  /* 0x0000000e2f0b7220 */ /* 0x040fe20000400000 */
[C---:B------:R-:W-:Y:S01]  /*84c0*/  FMUL R15, R47.reuse, R15 ;  /* 0x0000000f2f0f7220 */ /* 0x040fe20000400000 */
[C---:B------:R-:W-:Y:S01]  /*84d0*/  FMUL R12, R47.reuse, R16 ;  /* 0x000000102f0c7220 */ /* 0x040fe20000400000 */
[----:B------:R-:W-:Y:S01]  /*84e0*/  FMUL R13, R47, R17 ;  /* 0x000000112f0d7220 */ /* 0x000fe20000400000 */
[----:B------:R-:W-:Y:S01]  /*84f0*/  FFMA R11, R49, R56, R11 ;  /* 0x00000038310b7223 */ /* 0x000fe2000000000b */
[----:B------:R-:W-:Y:S01]  /*8500*/  FMUL R14, R47, R18 ;  /* 0x000000122f0e7220 */ /* 0x000fe20000400000 */
[----:B------:R-:W-:Y:S01]  /*8510*/  FFMA R15, R49, R57, R15 ;  /* 0x00000039310f7223 */ /* 0x000fe2000000000f */
[--C-:B------:R-:W-:Y:S02]  /*8520*/  HADD2.F32 R62, -RZ, R68.reuse.H0_H0 ;  /* 0x20000044ff3e7230 */ /* 0x100fe40000004100 */
[----:B------:R-:W-:Y:S01]  /*8530*/  FMUL R19, R47, R19 ;  /* 0x000000132f137220 */ /* 0x000fe20000400000 */
[----:B------:R-:W-:Y:S01]  /*8540*/  F2FP.F16.F32.PACK_AB R7, R2, R0 ;  /* 0x000000000207723e */ /* 0x000fe200000000ff */
[----:B------:R-:W-:Y:S01]  /*8550*/  FFMA R12, R49, R58, R12 ;  /* 0x0000003a310c7223 */ /* 0x000fe2000000000c */
[----:B------:R-:W-:Y:S02]  /*8560*/  HADD2.F32 R63, -RZ, R68.H1_H1 ;  /* 0x30000044ff3f7230 */ /* 0x000fe40000004100 */
[----:B------:R-:W-:Y:S01]  /*8570*/  FMUL R16, R47, R20 ;  /* 0x000000142f107220 */ /* 0x000fe20000400000 */
[----:B------:R-:W-:Y:S01]  /*8580*/  FFMA R13, R49, R59, R13 ;  /* 0x0000003b310d7223 */ /* 0x000fe2000000000d */
[----:B------:R1:W-:Y:S01]  /*8590*/  STS.128 [R100+0x6000], R4 ;  /* 0x0060000464007388 */ /* 0x0003e20000000c00 */
[--C-:B------:R-:W-:Y:S02]  /*85a0*/  HADD2.F32 R64, -RZ, R69.reuse.H0_H0 ;  /* 0x20000045ff407230 */ /* 0x100fe40000004100 */
[----:B------:R-:W-:Y:S01]  /*85b0*/  FMUL R17, R47, R21 ;  /* 0x000000152f117220 */ /* 0x000fe20000400000 */
[----:B------:R-:W-:Y:S01]  /*85c0*/  FFMA R14, R49, R60, R14 ;  /* 0x0000003c310e7223 */ /* 0x000fe2000000000e */
[----:B------:R-:W-:Y:S02]  /*85d0*/  HADD2.F32 R65, -RZ, R69.H1_H1 ;  /* 0x30000045ff417230 */ /* 0x000fe40000004100 */
[----:B------:R-:W-:Y:S01]  /*85e0*/  FMUL R18, R47, R22 ;  /* 0x000000162f127220 */ /* 0x000fe20000400000 */
[----:B------:R-:W-:Y:S01]  /*85f0*/  FFMA R19, R49, R61, R19 ;  /* 0x0000003d31137223 */ /* 0x000fe20000000013 */
        /* <DEDUP_REMOVED lines=11> */
[----:B------:R-:W-:Y:S01]  /*86b0*/  F2FP.F16.F32.PACK_AB R8, R10, R3 ;  /* 0x000000030a08723e */ /* 0x000fe200000000ff */
[----:B------:R-:W-:Y:S01]  /*86c0*/  FFMA R23, R49, R65, R23 ;  /* 0x0000004131177223 */ /* 0x000fe20000000017 */
[----:B------:R-:W-:Y:S01]  /*86d0*/  F2FP.F16.F32.PACK_AB R9, R15, R11 ;  /* 0x0000000b0f09723e */ /* 0x000fe200000000ff */
[--C-:B------:R-:W-:Y:S02]  /*86e0*/  HADD2.F32 R70, -RZ, R76.reuse.H0_H0 ;  /* 0x2000004cff467230 */ /* 0x100fe40000004100 */
[----:B------:R-:W-:Y:S01]  /*86f0*/  FMUL R27, R47, R27 ;  /* 0x0000001b2f1b7220 */ /* 0x000fe20000400000 */
[----:B------:R-:W-:Y:S01]  /*8700*/  F2FP.F16.F32.PACK_AB R10, R13, R12 ;  /* 0x0000000c0d0a723e */ /* 0x000fe200000000ff */
[----:B------:R-:W-:Y:S01]  /*8710*/  FFMA R20, R49, R66, R20 ;  /* 0x0000004231147223 */ /* 0x000fe20000000014 */
[----:B------:R-:W-:Y:S01]  /*8720*/  F2FP.F16.F32.PACK_AB R11, R19, R14 ;  /* 0x0000000e130b723e */ /* 0x000fe200000000ff */
[----:B------:R-:W-:Y:S02]  /*8730*/  HADD2.F32 R71, -RZ, R76.H1_H1 ;  /* 0x3000004cff477230 */ /* 0x000fe40000004100 */
[----:B------:R-:W-:Y:S01]  /*8740*/  FMUL R24, R47, R28 ;  /* 0x0000001c2f187220 */ /* 0x000fe20000400000 */
[----:B------:R-:W-:Y:S01]  /*8750*/  FFMA R21, R49, R67, R21 ;  /* 0x0000004331157223 */ /* 0x000fe20000000015 */
[--C-:B------:R-:W-:Y:S01]  /*8760*/  HADD2.F32 R72, -RZ, R77.reuse.H0_H0 ;  /* 0x2000004dff487230 */ /* 0x100fe20000004100 */
[----:B------:R1:W-:Y:S01]  /*8770*/  STS.128 [R99+0x6010], R8 ;  /* 0x0060100863007388 */ /* 0x0003e20000000c00 */
        /* <DEDUP_REMOVED lines=49> */
.L_x_125:
[----:B------:R-:W-:Y:S05]  /*8a90*/  BSYNC.RECONVERGENT B0 ;  /* 0x0000000000007941 */ /* 0x000fea0003800200 */
.L_x_124:
[----:B------:R-:W-:Y:S01]  /*8aa0*/  BAR.SYNC.DEFER_BLOCKING 0x1, 0x80 ;  /* 0x0042000000007b1d */ /* 0x000fe20000010000 */
[----:B------:R-:W-:Y:S01]  /*8ab0*/  UISETP.NE.AND UP0, UPT, UR49, -0x4, UPT ;  /* 0xfffffffc3100788c */ /* 0x000fe2000bf05270 */
[----:B------:R-:W-:Y:S08]  /*8ac0*/  IADD3 R45, PT, PT, R45, 0x1, RZ ;  /* 0x000000012d2d7810 */ /* 0x000ff00007ffe0ff */
[----:B------:R-:W-:Y:S05]  /*8ad0*/  BRA.U !UP0, `(.L_x_126) ;  /* 0x0000000108287547 */ /* 0x000fea000b800000 */
[----:B------:R-:W-:Y:S01]  /*8ae0*/  ISETP.NE.AND P0, PT, R107, RZ, PT ;  /* 0x000000ff6b00720c */ /* 0x000fe20003f05270 */
[----:B------:R-:W-:Y:S01]  /*8af0*/  IMAD.U32 R2, RZ, RZ, UR51 ;  /* 0x00000033ff027e24 */ /* 0x000fe2000f8e00ff */
[----:B------:R-:W-:Y:S01]  /*8b00*/  UIADD3 UR51, UPT, UPT, UR51, 0x1, URZ ;  /* 0x0000000133337890 */ /* 0x000fe2000fffe0ff */
[----:B------:R-:W-:Y:S03]  /*8b10*/  IMAD.U32 R0, RZ, RZ, UR37 ;  /* 0x00000025ff007e24 */ /* 0x000fe6000f8e00ff */
[----:B------:R-:W-:Y:S04]  /*8b20*/  UISETP.NE.AND UP0, UPT, UR51, 0x4, UPT ;  /* 0x000000043300788c */ /* 0x000fe8000bf05270 */
[----:B------:R-:W-:Y:S03]  /*8b30*/  USEL UR51, UR51, URZ, UP0 ;  /* 0x000000ff33337287 */ /* 0x000fe60008000000 */
[----:B------:R-:W-:Y:S05]  /*8b40*/  @P0 LEA R2, R2, UR48, 0x3 ;  /* 0x0000003002020c11 */ /* 0x000fea000f8e18ff */
[----:B------:R-:W-:Y:S05]  /*8b50*/  @P0 VIADD R2, R2, 0x70 ;  /* 0x0000007002020836 */ /* 0x000fea0000000000 */
[----:B------:R-:W-:Y:S04]  /*8b60*/  @P0 PRMT R0, R0, 0x654, R2 ;  /* 0x0000065400000816 */ /* 0x000fe80000000002 */
[----:B------:R2:W-:Y:S03]  /*8b70*/  @P0 SYNCS.ARRIVE.TRANS64.RED.A1T0 RZ, [R0+URZ], RZ ;  /* 0x000000ff00ff09a7 */ /* 0x0005e600081004ff */
.L_x_126:
[----:B------:R-:W-:Y:S01]  /*8b80*/  ISETP.NE.AND P2, PT, R103, RZ, PT ;  /* 0x000000ff6700720c */ /* 0x000fe20003f45270 */
[----:B------:R-:W-:Y:S01]  /*8b90*/  UIADD3 UR49, UPT, UPT, UR49, 0x4, URZ ;  /* 0x0000000431317890 */ /* 0x000fe2000fffe0ff */
[----:B------:R-:W-:Y:S01]  /*8ba0*/  ISETP.NE.AND P0, PT, R105, 0x2, PT ;  /* 0x000000026900780c */ /* 0x000fe20003f05270 */
[----:B------:R-:W-:Y:S01]  /*8bb0*/  IMAD.IADD R14, R43, 0x1, R86 ;  /* 0x000000012b0e7824 */ /* 0x000fe200078e0256 */
[----:B------:R-:W-:Y:S01]  /*8bc0*/  ISETP.NE.AND P1, PT, R45, 0x4, PT ;  /* 0x000000042d00780c */ /* 0x000fe20003f25270 */
[----:B------:R-:W-:Y:S01]  /*8bd0*/  IMAD.IADD R15, R44, 0x1, R87 ;  /* 0x000000012c0f7824 */ /* 0x000fe200078e0257 */
[----:B------:R-:W-:Y:S02]  /*8be0*/  SEL R2, RZ, 0x1, P0 ;  /* 0x00000001ff027807 */ /* 0x000fe40000000000 */
[----:B--2---:R-:W-:Y:S02]  /*8bf0*/  SEL R0, RZ, 0x1, P1 ;  /* 0x00000001ff007807 */ /* 0x004fe40000800000 */
[----:B------:R-:W-:Y:S02]  /*8c00*/  LOP3.LUT R95, R95, R2, RZ, 0x3c, !PT ;  /* 0x000000025f5f7212 */ /* 0x000fe400078e3cff */
[----:B------:R-:W-:Y:S02]  /*8c10*/  LOP3.LUT R96, R96, R0, RZ, 0x3c, !PT ;  /* 0x0000000060607212 */ /* 0x000fe400078e3cff */
[----:B------:R-:W-:Y:S02]  /*8c20*/  @P2 R2UR UR36, R94 ;  /* 0x000000005e2422ca */ /* 0x000fe400000e0000 */
[----:B------:R-:W-:Y:S02]  /*8c30*/  SEL R105, R105, RZ, P0 ;  /* 0x000000ff69697207 */ /* 0x000fe40000000000 */
[----:B------:R-:W-:Y:S01]  /*8c40*/  SEL R45, R45, RZ, P1 ;  /* 0x000000ff2d2d7207 */ /* 0x000fe20000800000 */
[----:B------:R-:W-:Y:S10]  /*8c50*/  @P2 BRA `(.L_x_127) ;  /* 0xffffffc000502947 */ /* 0x000ff4000383ffff */
[----:B------:R-:W-:-:S09]  /*8c60*/  UISETP.NE.AND UP0, UPT, UR50, URZ, UPT ;  /* 0x000000ff3200728c */ /* 0x000fd2000bf05270 */
[----:B------:R-:W-:Y:S05]  /*8c70*/  BRA.U !UP0, `(.L_x_128) ;  /* 0x0000000108487547 */ /* 0x000fea000b800000 */
[----:B------:R-:W2:Y:S02]  /*8c80*/  LDCU.64 UR4, c[0x0][0x890] ;  /* 0x00011200ff0477ac */ /* 0x000ea40008000a00 */
[----:B--2---:R-:W-:-:S04]  /*8c90*/  UISETP.NE.U32.AND UP0, UPT, UR4, URZ, UPT ;  /* 0x000000ff0400728c */ /* 0x004fc8000bf05070 */
[----:B------:R-:W-:-:S09]  /*8ca0*/  UISETP.NE.AND.EX UP0, UPT, UR5, URZ, UPT, UP0 ;  /* 0x000000ff0500728c */ /* 0x000fd2000bf05300 */
[----:B------:R-:W-:Y:S05]  /*8cb0*/  BRA.U UP0, `(.L_x_129) ;  /* 0x00000001000c7547 */ /* 0x000fea000b800000 */
[----:B------:R-:W-:-:S13]  /*8cc0*/  FSETP.NEU.AND P0, PT, R49, RZ, PT ;  /* 0x000000ff3100720b */ /* 0x000fda0003f0d000 */
[----:B------:R-:W-:Y:S05]  /*8cd0*/  @!P0 EXIT ;  /* 0x000000000000894d */ /* 0x000fea0003800000 */
[----:B------:R-:W-:Y:S05]  /*8ce0*/  BRA `(.L_x_128) ;  /* 0x00000000002c7947 */ /* 0x000fea0003800000 */
.L_x_129:
[----:B------:R-:W-:Y:S01]  /*8cf0*/  ISETP.NE.AND P0, PT, R104, RZ, PT ;  /* 0x000000ff6800720c */ /* 0x000fe20003f05270 */
[----:B------:R-:W-:-:S12]  /*8d00*/  BSSY.RECONVERGENT B0, `(.L_x_128) ;  /* 0x0000009000007945 */ /* 0x000fd80003800200 */
[----:B------:R-:W-:Y:S05]  /*8d10*/  @P0 BRA `(.L_x_130) ;  /* 0x0000000000140947 */ /* 0x000fea0003800000 */
[----:B------:R-:W2:Y:S02]  /*8d20*/  LDCU.64 UR4, c[0x0][0x888] ;  /* 0x00011100ff0477ac */ /* 0x000ea40008000a00 */
[----:B--2---:R-:W-:-:S04]  /*8d30*/  ISETP.NE.U32.AND P0, PT, RZ, UR4, PT ;  /* 0x00000004ff007c0c */ /* 0x004fc8000bf05070 */
[----:B------:R-:W-:-:S13]  /*8d40*/  ISETP.NE.AND.EX P0, PT, RZ, UR5, PT, P0 ;  /* 0x00000005ff007c0c */ /* 0x000fda000bf05300 */
[----:B------:R-:W-:Y:S05]  /*8d50*/  @!P0 EXIT ;  /* 0x000000000000894d */ /* 0x000fea0003800000 */
[----:B------:R-:W-:Y:S05]  /*8d60*/  BRA `(.L_x_131) ;  /* 0x0000000000087947 */ /* 0x000fea0003800000 */
.L_x_130:
[----:B------:R-:W-:-:S13]  /*8d70*/  FSETP.NEU.AND P0, PT, R49, RZ, PT ;  /* 0x000000ff3100720b */ /* 0x000fda0003f0d000 */
[----:B------:R-:W-:Y:S05]  /*8d80*/  @!P0 EXIT ;  /* 0x000000000000894d */ /* 0x000fea0003800000 */
.L_x_131:
[----:B------:R-:W-:Y:S05]  /*8d90*/  BSYNC.RECONVERGENT B0 ;  /* 0x0000000000007941 */ /* 0x000fea0003800200 */
.L_x_128:
[----:B------:R-:W-:Y:S01]  /*8da0*/  ULEA UR4, UR51, UR48, 0x3 ;  /* 0x0000003033047291 */ /* 0x000fe2000f8e18ff */
[----:B------:R-:W-:-:S04]  /*8db0*/  DEPBAR.LE SB0, 0x0 ;  /* 0x000080000000791a */ /* 0x000fc80000000000 */
[----:B------:R-:W-:-:S04]  /*8dc0*/  UIADD3 UR4, UPT, UPT, UR4, 0x70, URZ ;  /* 0x0000007004047890 */ /* 0x000fc8000fffe0ff */
[----:B------:R-:W-:-:S09]  /*8dd0*/  UPRMT UR4, UR37, 0x654, UR4 ;  /* 0x0000065425047896 */ /* 0x000fd20008000004 */
[----:B------:R-:W-:Y:S01]  /*8de0*/  SYNCS.ARRIVE.TRANS64.RED.A1T0 RZ, [UR4], RZ ;  /* 0x000000ffffff79a7 */ /* 0x000fe20008100404 */
[----:B------:R-:W-:Y:S05]  /*8df0*/  EXIT ;  /* 0x000000000000794d */ /* 0x000fea0003800000 */
.L_x_19:
[----:B--2---:R2:W1:Y:S02]  /*8e00*/  SYNCS.PHASECHK.TRANS64.TRYWAIT P0, [R2+URZ+0x110], R3 ;  /* 0x00011003020075a7 */ /* 0x00446400080011ff */
[----:B-1----:R-:W-:Y:S05]  /*8e10*/  @!P0 NANOSLEEP.SYNCS 0x989680 ;  /* 0x009896800000895d */ /* 0x002fea0003900000 */
[----:B------:R-:W1:Y:S02]  /*8e20*/  @!P0 SYNCS.PHASECHK.TRANS64 P0, [R2+URZ+0x110], R3 ;  /* 0x00011003020085a7 */ /* 0x000e6400080010ff */
[----:B-1----:R-:W-:Y:S05]  /*8e30*/  @!P0 BRA `(.L_x_19) ;  /* 0xfffffffc00f08947 */ /* 0x002fea000383ffff */
[----:B------:R-:W-:Y:S05]  /*8e40*/  BRA `(.L_x_132) ;  /* 0xffffff8400ec7947 */ /* 0x000fea000383ffff */
.L_x_22:
[----:B-1----:R-:W-:-:S07]  /*8e50*/  MOV R2, UR33 ;  /* 0x0000002100027c02 */ /* 0x002fce0008000f00 */
.L_x_133:
[----:B-1----:R1:W2:Y:S02]  /*8e60*/  SYNCS.PHASECHK.TRANS64.TRYWAIT P0, [R2+URZ+0x28], R4 ;  /* 0x00002804020075a7 */ /* 0x0022a400080011ff */
[----:B--2---:R-:W-:Y:S05]  /*8e70*/  @!P0 NANOSLEEP.SYNCS 0x989680 ;  /* 0x009896800000895d */ /* 0x004fea0003900000 */
[----:B------:R-:W2:Y:S02]  /*8e80*/  @!P0 SYNCS.PHASECHK.TRANS64 P0, [R2+URZ+0x28], R4 ;  /* 0x00002804020085a7 */ /* 0x000ea400080010ff */
[----:B--2---:R-:W-:Y:S05]  /*8e90*/  @!P0 BRA `(.L_x_133) ;  /* 0xfffffffc00f08947 */ /* 0x004fea000383ffff */
[----:B------:R-:W-:Y:S05]  /*8ea0*/  BRA `(.L_x_21) ;  /* 0xffffff8800407947 */ /* 0x000fea000383ffff */
.L_x_28:
[----:B-1----:R-:W-:-:S07]  /*8eb0*/  MOV R2, UR25 ;  /* 0x0000001900027c02 */ /* 0x002fce0008000f00 */
.L_x_134:
[----:B-1----:R1:W2:Y:S02]  /*8ec0*/  SYNCS.PHASECHK.TRANS64.TRYWAIT P0, [R2+URZ+0x28], R4 ;  /* 0x00002804020075a7 */ /* 0x0022a400080011ff */
[----:B--2---:R-:W-:Y:S05]  /*8ed0*/  @!P0 NANOSLEEP.SYNCS 0x989680 ;  /* 0x009896800000895d */ /* 0x004fea0003900000 */
[----:B------:R-:W2:Y:S02]  /*8ee0*/  @!P0 SYNCS.PHASECHK.TRANS64 P0, [R2+URZ+0x28], R4 ;  /* 0x00002804020085a7 */ /* 0x000ea400080010ff */
[----:B--2---:R-:W-:Y:S05]  /*8ef0*/  @!P0 BRA `(.L_x_134) ;  /* 0xfffffffc00f08947 */ /* 0x004fea000383ffff */
[----:B------:R-:W-:Y:S05]  /*8f00*/  BRA `(.L_x_27) ;  /* 0xffffff8800fc7947 */ /* 0x000fea000383ffff */
.L_x_32:
[----:B-1----:R1:W2:Y:S02]  /*8f10*/  SYNCS.PHASECHK.TRANS64.TRYWAIT P0, [R2+URZ+0xa0], R3 ;  /* 0x0000a003020075a7 */ /* 0x0022a400080011ff */
[----:B--2---:R-:W-:Y:S05]  /*8f20*/  @!P0 NANOSLEEP.SYNCS 0x989680 ;  /* 0x009896800000895d */ /* 0x004fea0003900000 */
[----:B------:R-:W2:Y:S02]  /*8f30*/  @!P0 SYNCS.PHASECHK.TRANS64 P0, [R2+URZ+0xa0], R3 ;  /* 0x0000a003020085a7 */ /* 0x000ea400080010ff */
[----:B--2---:R-:W-:Y:S05]  /*8f40*/  @!P0 BRA `(.L_x_32) ;  /* 0xfffffffc00f08947 */ /* 0x004fea000383ffff */
[----:B------:R-:W-:Y:S05]  /*8f50*/  BRA `(.L_x_135) ;  /* 0xffffff8c009c7947 */ /* 0x000fea000383ffff */
.L_x_36:
[----:B----4-:R-:W-:-:S07]  /*8f60*/  MOV R0, UR5 ;  /* 0x0000000500007c02 */ /* 0x010fce0008000f00 */
.L_x_136:
[----:B-1----:R1:W2:Y:S02]  /*8f70*/  SYNCS.PHASECHK.TRANS64.TRYWAIT P0, [R0+URZ], R2 ;  /* 0x00000002000075a7 */ /* 0x0022a400080011ff */
[----:B--2---:R-:W-:Y:S05]  /*8f80*/  @!P0 NANOSLEEP.SYNCS 0x989680 ;  /* 0x009896800000895d */ /* 0x004fea0003900000 */
[----:B------:R-:W2:Y:S02]  /*8f90*/  @!P0 SYNCS.PHASECHK.TRANS64 P0, [R0+URZ], R2 ;  /* 0x00000002000085a7 */ /* 0x000ea400080010ff */
[----:B--2---:R-:W-:Y:S05]  /*8fa0*/  @!P0 BRA `(.L_x_136) ;  /* 0xfffffffc00f08947 */ /* 0x004fea000383ffff */
[----:B------:R-:W-:Y:S05]  /*8fb0*/  BRA `(.L_x_137) ;  /* 0xffffff94000c7947 */ /* 0x000fea000383ffff */
.L_x_37:
[----:B----4-:R-:W-:-:S07]  /*8fc0*/  MOV R0, UR5 ;  /* 0x0000000500007c02 */ /* 0x010fce0008000f00 */
.L_x_138:
[----:B-1----:R1:W2:Y:S02]  /*8fd0*/  SYNCS.PHASECHK.TRANS64.TRYWAIT P0, [R0+URZ], R3 ;  /* 0x00000003000075a7 */ /* 0x0022a400080011ff */
[----:B--2---:R-:W-:Y:S05]  /*8fe0*/  @!P0 NANOSLEEP.SYNCS 0x989680 ;  /* 0x009896800000895d */ /* 0x004fea0003900000 */
[----:B------:R-:W2:Y:S02]  /*8ff0*/  @!P0 SYNCS.PHASECHK.TRANS64 P0, [R0+URZ], R3 ;  /* 0x00000003000085a7 */ /* 0x000ea400080010ff */
[----:B--2---:R-:W-:Y:S05]  /*9000*/  @!P0 BRA `(.L_x_138) ;  /* 0xfffffffc00f08947 */ /* 0x004fea000383ffff */
[----:B------:R-:W-:Y:S05]  /*9010*/  BRA `(.L_x_139) ;  /* 0xffffff9400187947 */ /* 0x000fea000383ffff */
.L_x_38:
[----:B----4-:R-:W-:-:S07]  /*9020*/  MOV R0, UR5 ;  /* 0x0000000500007c02 */ /* 0x010fce0008000f00 */
.L_x_140:
[----:B-1----:R1:W2:Y:S02]  /*9030*/  SYNCS.PHASECHK.TRANS64.TRYWAIT P0, [R0+URZ], R3 ;  /* 0x00000003000075a7 */ /* 0x0022a400080011ff */
[----:B--2---:R-:W-:Y:S05]  /*9040*/  @!P0 NANOSLEEP.SYNCS 0x989680 ;  /* 0x009896800000895d */ /* 0x004fea0003900000 */
[----:B------:R-:W2:Y:S02]  /*9050*/  @!P0 SYNCS.PHASECHK.TRANS64 P0, [R0+URZ], R3 ;  /* 0x00000003000085a7 */ /* 0x000ea400080010ff */
[----:B--2---:R-:W-:Y:S05]  /*9060*/  @!P0 BRA `(.L_x_140) ;  /* 0xfffffffc00f08947 */ /* 0x004fea000383ffff */
[----:B------:R-:W-:Y:S05]  /*9070*/  BRA `(.L_x_141) ;  /* 0xffffff9400247947 */ /* 0x000fea000383ffff */
.L_x_39:
[----:B----4-:R-:W-:-:S07]  /*9080*/  MOV R0, UR5 ;  /* 0x0000000500007c02 */ /* 0x010fce0008000f00 */
.L_x_142:
[----:B-1----:R1:W2:Y:S02]  /*9090*/  SYNCS.PHASECHK.TRANS64.TRYWAIT P0, [R0+URZ], R3 ;  /* 0x00000003000075a7 */ /* 0x0022a400080011ff */
[----:B--2---:R-:W-:Y:S05]  /*90a0*/  @!P0 NANOSLEEP.SYNCS 0x989680 ;  /* 0x009896800000895d */ /* 0x004fea0003900000 */
[----:B------:R-:W2:Y:S02]  /*90b0*/  @!P0 SYNCS.PHASECHK.TRANS64 P0, [R0+URZ], R3 ;  /* 0x00000003000085a7 */ /* 0x000ea400080010ff */
[----:B--2---:R-:W-:Y:S05]  /*90c0*/  @!P0 BRA `(.L_x_142) ;  /* 0xfffffffc00f08947 */ /* 0x004fea000383ffff */
[----:B------:R-:W-:Y:S05]  /*90d0*/  BRA `(.L_x_143) ;  /* 0xffffff9400307947 */ /* 0x000fea000383ffff */
.L_x_42:
[----:B-1----:R1:W2:Y:S02]  /*90e0*/  SYNCS.PHASECHK.TRANS64.TRYWAIT P0, [R0+URZ+0x100], R4 ;  /* 0x00010004000075a7 */ /* 0x0022a400080011ff */
[----:B--2---:R-:W-:Y:S05]  /*90f0*/  @!P0 NANOSLEEP.SYNCS 0x989680 ;  /* 0x009896800000895d */ /* 0x004fea0003900000 */
[----:B------:R-:W2:Y:S02]  /*9100*/  @!P0 SYNCS.PHASECHK.TRANS64 P0, [R0+URZ+0x100], R4 ;  /* 0x00010004000085a7 */ /* 0x000ea400080010ff */
[----:B--2---:R-:W-:Y:S05]  /*9110*/  @!P0 BRA `(.L_x_42) ;  /* 0xfffffffc00f08947 */ /* 0x004fea000383ffff */
[----:B------:R-:W-:Y:S05]  /*9120*/  BRA `(.L_x_144) ;  /* 0xffffff94008c7947 */ /* 0x000fea000383ffff */
.L_x_43:
[----:B------:R-:W-:-:S07]  /*9130*/  MOV R0, UR5 ;  /* 0x0000000500007c02 */ /* 0x000fce0008000f00 */
.L_x_145:
[----:B-1----:R1:W2:Y:S02]  /*9140*/  SYNCS.PHASECHK.TRANS64.TRYWAIT P0, [R0+URZ+0xb0], R5 ;  /* 0x0000b005000075a7 */ /* 0x0022a400080011ff */
[----:B--2---:R-:W-:Y:S05]  /*9150*/  @!P0 NANOSLEEP.SYNCS 0x989680 ;  /* 0x009896800000895d */ /* 0x004fea0003900000 */
[----:B------:R-:W2:Y:S02]  /*9160*/  @!P0 SYNCS.PHASECHK.TRANS64 P0, [R0+URZ+0xb0], R5 ;  /* 0x0000b005000085a7 */ /* 0x000ea400080010ff */
[----:B--2---:R-:W-:Y:S05]  /*9170*/  @!P0 BRA `(.L_x_145) ;  /* 0xfffffffc00f08947 */ /* 0x004fea000383ffff */
[----:B------:R-:W-:Y:S05]  /*9180*/  BRA `(.L_x_146) ;  /* 0xffffff94009c7947 */ /* 0x000fea000383ffff */
.L_x_44:
[----:B-1----:R1:W2:Y:S02]  /*9190*/  SYNCS.PHASECHK.TRANS64.TRYWAIT P1, [R0+URZ+0xa0], R4 ;  /* 0x0000a004000075a7 */ /* 0x0022a400080211ff */
[----:B--2---:R-:W-:Y:S05]  /*91a0*/  @!P1 NANOSLEEP.SYNCS 0x989680 ;  /* 0x009896800000995d */ /* 0x004fea0003900000 */
[----:B------:R-:W2:Y:S02]  /*91b0*/  @!P1 SYNCS.PHASECHK.TRANS64 P1, [R0+URZ+0xa0], R4 ;  /* 0x0000a004000095a7 */ /* 0x000ea400080210ff */
[----:B--2---:R-:W-:Y:S05]  /*91c0*/  @!P1 BRA `(.L_x_44) ;  /* 0xfffffffc00f09947 */ /* 0x004fea000383ffff */
[----:B------:R-:W-:Y:S05]  /*91d0*/  BRA `(.L_x_147) ;  /* 0xffffff9400cc7947 */ /* 0x000fea000383ffff */
.L_x_47:
[----:B------:R-:W-:-:S07]  /*91e0*/  MOV R0, UR5 ;  /* 0x0000000500007c02 */ /* 0x000fce0008000f00 */
.L_x_148:
[----:B-1----:R1:W2:Y:S02]  /*91f0*/  SYNCS.PHASECHK.TRANS64.TRYWAIT P0, [R0+URZ+0xb0], R2 ;  /* 0x0000b002000075a7 */ /* 0x0022a400080011ff */
[----:B--2---:R-:W-:Y:S05]  /*9200*/  @!P0 NANOSLEEP.SYNCS 0x989680 ;  /* 0x009896800000895d */ /* 0x004fea0003900000 */
[----:B------:R-:W2:Y:S02]  /*9210*/  @!P0 SYNCS.PHASECHK.TRANS64 P0, [R0+URZ+0xb0], R2 ;  /* 0x0000b002000085a7 */ /* 0x000ea400080010ff */
[----:B--2---:R-:W-:Y:S05]  /*9220*/  @!P0 BRA `(.L_x_148) ;  /* 0xfffffffc00f08947 */ /* 0x004fea000383ffff */
[----:B------:R-:W-:Y:S05]  /*9230*/  BRA `(.L_x_46) ;  /* 0xffffff9800207947 */ /* 0x000fea000383ffff */
.L_x_54:
[----:B-1----:R1:W2:Y:S02]  /*9240*/  SYNCS.PHASECHK.TRANS64.TRYWAIT P1, [R0+URZ+0xa0], R2 ;  /* 0x0000a002000075a7 */ /* 0x0022a400080211ff */
[----:B--2---:R-:W-:Y:S05]  /*9250*/  @!P1 NANOSLEEP.SYNCS 0x989680 ;  /* 0x009896800000995d */ /* 0x004fea0003900000 */
[----:B------:R-:W2:Y:S02]  /*9260*/  @!P1 SYNCS.PHASECHK.TRANS64 P1, [R0+URZ+0xa0], R2 ;  /* 0x0000a002000095a7 */ /* 0x000ea400080210ff */
[----:B--2---:R-:W-:Y:S05]  /*9270*/  @!P1 BRA `(.L_x_54) ;  /* 0xfffffffc00f09947 */ /* 0x004fea000383ffff */
[----:B------:R-:W-:Y:S05]  /*9280*/  BRA `(.L_x_149) ;  /* 0xffffff9c00907947 */ /* 0x000fea000383ffff */
.L_x_55:
[----:B------:R-:W-:-:S07]  /*9290*/  MOV R2, UR7 ;  /* 0x0000000700027c02 */ /* 0x000fce0008000f00 */
.L_x_150:
[----:B-1----:R1:W2:Y:S02]  /*92a0*/  SYNCS.PHASECHK.TRANS64.TRYWAIT P0, [R2+URZ+0xe0], R0 ;  /* 0x0000e000020075a7 */ /* 0x0022a400080011ff */
[----:B--2---:R-:W-:Y:S05]  /*92b0*/  @!P0 NANOSLEEP.SYNCS 0x989680 ;  /* 0x009896800000895d */ /* 0x004fea0003900000 */
[----:B------:R-:W2:Y:S02]  /*92c0*/  @!P0 SYNCS.PHASECHK.TRANS64 P0, [R2+URZ+0xe0], R0 ;  /* 0x0000e000020085a7 */ /* 0x000ea400080010ff */
[----:B--2---:R-:W-:Y:S05]  /*92d0*/  @!P0 BRA `(.L_x_150) ;  /* 0xfffffffc00f08947 */ /* 0x004fea000383ffff */
[----:B------:R-:W-:Y:S05]  /*92e0*/  BRA `(.L_x_151) ;  /* 0xffffff9c00c87947 */ /* 0x000fea000383ffff */
.L_x_58:
[----:B------:R-:W-:Y:S07]  /*92f0*/  MOV R0, UR6 ;  /* 0x0000000600007c02 */ /* 0x000fee0008000f00 */
.L_x_152:
[----:B-1----:R1:W2:Y:S02]  /*9300*/  SYNCS.PHASECHK.TRANS64.TRYWAIT P0, [R0+URZ], R2 ;  /* 0x00000002000075a7 */ /* 0x0022a400080011ff */
[----:B--2---:R-:W-:Y:S05]  /*9310*/  @!P0 NANOSLEEP.SYNCS 0x989680 ;  /* 0x009896800000895d */ /* 0x004fea0003900000 */
[----:B------:R-:W2:Y:S02]  /*9320*/  @!P0 SYNCS.PHASECHK.TRANS64 P0, [R0+URZ], R2 ;  /* 0x00000002000085a7 */ /* 0x000ea400080010ff */
[----:B--2---:R-:W-:Y:S05]  /*9330*/  @!P0 BRA `(.L_x_152) ;  /* 0xfffffffc00f08947 */ /* 0x004fea000383ffff */
[----:B------:R-:W-:Y:S05]  /*9340*/  BRA `(.L_x_57) ;  /* 0xffffff9c00e47947 */ /* 0x000fea000383ffff */
.L_x_61:
[----:B------:R-:W-:-:S07]  /*9350*/  MOV R0, UR6 ;  /* 0x0000000600007c02 */ /* 0x000fce0008000f00 */
.L_x_153:
[----:B--2---:R2:W4:Y:S02]  /*9360*/  SYNCS.PHASECHK.TRANS64.TRYWAIT P0, [R0+URZ], R2 ;  /* 0x00000002000075a7 */ /* 0x00452400080011ff */
[----:B----4-:R-:W-:Y:S05]  /*9370*/  @!P0 NANOSLEEP.SYNCS 0x989680 ;  /* 0x009896800000895d */ /* 0x010fea0003900000 */
[----:B------:R-:W4:Y:S02]  /*9380*/  @!P0 SYNCS.PHASECHK.TRANS64 P0, [R0+URZ], R2 ;  /* 0x00000002000085a7 */ /* 0x000f2400080010ff */
[----:B----4-:R-:W-:Y:S05]  /*9390*/  @!P0 BRA `(.L_x_153) ;  /* 0xfffffffc00f08947 */ /* 0x010fea000383ffff */
[----:B------:R-:W-:Y:S05]  /*93a0*/  BRA `(.L_x_154) ;  /* 0xffffffa000c07947 */ /* 0x000fea000383ffff */
.L_x_62:
[----:B------:R-:W-:-:S07]  /*93b0*/  MOV R0, UR6 ;  /* 0x0000000600007c02 */ /* 0x000fce0008000f00 */
.L_x_155:
[----:B-1----:R1:W2:Y:S02]  /*93c0*/  SYNCS.PHASECHK.TRANS64.TRYWAIT P0, [R0+URZ], R3 ;  /* 0x00000003000075a7 */ /* 0x0022a400080011ff */
[----:B--2---:R-:W-:Y:S05]  /*93d0*/  @!P0 NANOSLEEP.SYNCS 0x989680 ;  /* 0x009896800000895d */ /* 0x004fea0003900000 */
[----:B------:R-:W2:Y:S02]  /*93e0*/  @!P0 SYNCS.PHASECHK.TRANS64 P0, [R0+URZ], R3 ;  /* 0x00000003000085a7 */ /* 0x000ea400080010ff */
[----:B--2---:R-:W-:Y:S05]  /*93f0*/  @!P0 BRA `(.L_x_155) ;  /* 0xfffffffc00f08947 */ /* 0x004fea000383ffff */
[----:B------:R-:W-:Y:S05]  /*9400*/  BRA `(.L_x_156) ;  /* 0xffffffa000cc7947 */ /* 0x000fea000383ffff */
.L_x_63:
[----:B------:R-:W-:-:S07]  /*9410*/  MOV R0, UR6 ;  /* 0x0000000600007c02 */ /* 0x000fce0008000f00 */
.L_x_157:
[----:B-1----:R1:W2:Y:S02]  /*9420*/  SYNCS.PHASECHK.TRANS64.TRYWAIT P0, [R0+URZ], R3 ;  /* 0x00000003000075a7 */ /* 0x0022a400080011ff */
[----:B--2---:R-:W-:Y:S05]  /*9430*/  @!P0 NANOSLEEP.SYNCS 0x989680 ;  /* 0x009896800000895d */ /* 0x004fea0003900000 */
[----:B------:R-:W2:Y:S02]  /*9440*/  @!P0 SYNCS.PHASECHK.TRANS64 P0, [R0+URZ], R3 ;  /* 0x00000003000085a7 */ /* 0x000ea400080010ff */
[----:B--2---:R-:W-:Y:S05]  /*9450*/  @!P0 BRA `(.L_x_157) ;  /* 0xfffffffc00f08947 */ /* 0x004fea000383ffff */
[----:B------:R-:W-:Y:S05]  /*9460*/  BRA `(.L_x_158) ;  /* 0xffffffa000d87947 */ /* 0x000fea000383ffff */
.L_x_64:
[----:B-1----:R-:W-:-:S07]  /*9470*/  MOV R0, UR7 ;  /* 0x0000000700007c02 */ /* 0x002fce0008000f00 */
.L_x_159:
[----:B-1----:R1:W2:Y:S02]  /*9480*/  SYNCS.PHASECHK.TRANS64.TRYWAIT P0, [R0+URZ], R2 ;  /* 0x00000002000075a7 */ /* 0x0022a400080011ff */
[----:B--2---:R-:W-:Y:S05]  /*9490*/  @!P0 NANOSLEEP.SYNCS 0x989680 ;  /* 0x009896800000895d */ /* 0x004fea0003900000 */
[----:B------:R-:W2:Y:S02]  /*94a0*/  @!P0 SYNCS.PHASECHK.TRANS64 P0, [R0+URZ], R2 ;  /* 0x00000002000085a7 */ /* 0x000ea400080010ff */
[----:B--2---:R-:W-:Y:S05]  /*94b0*/  @!P0 BRA `(.L_x_159) ;  /* 0xfffffffc00f08947 */ /* 0x004fea000383ffff */
[----:B------:R-:W-:Y:S05]  /*94c0*/  BRA `(.L_x_160) ;  /* 0xffffffa000e47947 */ /* 0x000fea000383ffff */
.L_x_69:
[----:B--2---:R2:W3:Y:S02]  /*94d0*/  SYNCS.PHASECHK.TRANS64.TRYWAIT P0, [R0+URZ+0xa0], R2 ;  /* 0x0000a002000075a7 */ /* 0x0044e400080011ff */
[----:B---3--:R-:W-:Y:S05]  /*94e0*/  @!P0 NANOSLEEP.SYNCS 0x989680 ;  /* 0x009896800000895d */ /* 0x008fea0003900000 */
[----:B------:R-:W3:Y:S02]  /*94f0*/  @!P0 SYNCS.PHASECHK.TRANS64 P0, [R0+URZ+0xa0], R2 ;  /* 0x0000a002000085a7 */ /* 0x000ee400080010ff */
[----:B---3--:R-:W-:Y:S05]  /*9500*/  @!P0 BRA `(.L_x_69) ;  /* 0xfffffffc00f08947 */ /* 0x008fea000383ffff */
[----:B------:R-:W-:Y:S05]  /*9510*/  BRA `(.L_x_161) ;  /* 0xffffffa400f07947 */ /* 0x000fea000383ffff */
.L_x_72:
[----:B------:R-:W-:Y:S07]  /*9520*/  MOV R0, UR7 ;  /* 0x0000000700007c02 */ /* 0x000fee0008000f00 */
.L_x_162:
[----:B--2---:R2:W3:Y:S02]  /*9530*/  SYNCS.PHASECHK.TRANS64.TRYWAIT P0, [R0+URZ+0x98], R2 ;  /* 0x00009802000075a7 */ /* 0x0044e400080011ff */
[----:B---3--:R-:W-:Y:S05]  /*9540*/  @!P0 NANOSLEEP.SYNCS 0x989680 ;  /* 0x009896800000895d */ /* 0x008fea0003900000 */
[----:B------:R-:W3:Y:S02]  /*9550*/  @!P0 SYNCS.PHASECHK.TRANS64 P0, [R0+URZ+0x98], R2 ;  /* 0x00009802000085a7 */ /* 0x000ee400080010ff */
[----:B---3--:R-:W-:Y:S05]  /*9560*/  @!P0 BRA `(.L_x_162) ;  /* 0xfffffffc00f08947 */ /* 0x008fea000383ffff */
[----:B------:R-:W-:Y:S05]  /*9570*/  BRA `(.L_x_71) ;  /* 0xffffffa800d07947 */ /* 0x000fea000383ffff */
.L_x_75:
[----:B------:R-:W-:Y:S07]  /*9580*/  MOV R0, UR7 ;  /* 0x0000000700007c02 */ /* 0x000fee0008000f00 */
.L_x_163:
[----:B-1----:R1:W2:Y:S02]  /*9590*/  SYNCS.PHASECHK.TRANS64.TRYWAIT P0, [R0+URZ+0x70], R14 ;  /* 0x0000700e000075a7 */ /* 0x0022a400080011ff */
[----:B--2---:R-:W-:Y:S05]  /*95a0*/  @!P0 NANOSLEEP.SYNCS 0x989680 ;  /* 0x009896800000895d */ /* 0x004fea0003900000 */
[----:B------:R-:W2:Y:S02]  /*95b0*/  @!P0 SYNCS.PHASECHK.TRANS64 P0, [R0+URZ+0x70], R14 ;  /* 0x0000700e000085a7 */ /* 0x000ea400080010ff */
[----:B--2---:R-:W-:Y:S05]  /*95c0*/  @!P0 BRA `(.L_x_163) ;  /* 0xfffffffc00f08947 */ /* 0x004fea000383ffff */
[----:B------:R-:W-:Y:S05]  /*95d0*/  BRA `(.L_x_164) ;  /* 0xffffffac00487947 */ /* 0x000fea000383ffff */
.L_x_76:
[----:B------:R-:W-:Y:S07]  /*95e0*/  MOV R0, UR7 ;  /* 0x0000000700007c02 */ /* 0x000fee0008000f00 */
.L_x_165:
[----:B-1----:R1:W2:Y:S02]  /*95f0*/  SYNCS.PHASECHK.TRANS64.TRYWAIT P0, [R0+URZ+0x78], R14 ;  /* 0x0000780e000075a7 */ /* 0x0022a400080011ff */
[----:B--2---:R-:W-:Y:S05]  /*9600*/  @!P0 NANOSLEEP.SYNCS 0x989680 ;  /* 0x009896800000895d */ /* 0x004fea0003900000 */
[----:B------:R-:W2:Y:S02]  /*9610*/  @!P0 SYNCS.PHASECHK.TRANS64 P0, [R0+URZ+0x78], R14 ;  /* 0x0000780e000085a7 */ /* 0x000ea400080010ff */
[----:B--2---:R-:W-:Y:S05]  /*9620*/  @!P0 BRA `(.L_x_165) ;  /* 0xfffffffc00f08947 */ /* 0x004fea000383ffff */
[----:B------:R-:W-:Y:S05]  /*9630*/  BRA `(.L_x_166) ;  /* 0xffffffac00807947 */ /* 0x000fea000383ffff */
.L_x_77:
[----:B------:R-:W-:Y:S07]  /*9640*/  MOV R0, UR7 ;  /* 0x0000000700007c02 */ /* 0x000fee0008000f00 */
.L_x_167:
[----:B-1----:R1:W2:Y:S02]  /*9650*/  SYNCS.PHASECHK.TRANS64.TRYWAIT P0, [R0+URZ+0x80], R14 ;  /* 0x0000800e000075a7 */ /* 0x0022a400080011ff */
[----:B--2---:R-:W-:Y:S05]  /*9660*/  @!P0 NANOSLEEP.SYNCS 0x989680 ;  /* 0x009896800000895d */ /* 0x004fea0003900000 */
[----:B------:R-:W2:Y:S02]  /*9670*/  @!P0 SYNCS.PHASECHK.TRANS64 P0, [R0+URZ+0x80], R14 ;  /* 0x0000800e000085a7 */ /* 0x000ea400080010ff */
[----:B--2---:R-:W-:Y:S05]  /*9680*/  @!P0 BRA `(.L_x_167) ;  /* 0xfffffffc00f08947 */ /* 0x004fea000383ffff */
[----:B------:R-:W-:Y:S05]  /*9690*/  BRA `(.L_x_168) ;  /* 0xffffffac00c47947 */ /* 0x000fea000383ffff */
.L_x_78:
[----:B------:R-:W-:Y:S07]  /*96a0*/  MOV R0, UR7 ;  /* 0x0000000700007c02 */ /* 0x000fee0008000f00 */
.L_x_169:
[----:B-1----:R1:W2:Y:S02]  /*96b0*/  SYNCS.PHASECHK.TRANS64.TRYWAIT P0, [R0+URZ+0x88], R14 ;  /* 0x0000880e000075a7 */ /* 0x0022a400080011ff */
[----:B--2---:R-:W-:Y:S05]  /*96c0*/  @!P0 NANOSLEEP.SYNCS 0x989680 ;  /* 0x009896800000895d */ /* 0x004fea0003900000 */
[----:B------:R-:W2:Y:S02]  /*96d0*/  @!P0 SYNCS.PHASECHK.TRANS64 P0, [R0+URZ+0x88], R14 ;  /* 0x0000880e000085a7 */ /* 0x000ea400080010ff */
[----:B--2---:R-:W-:Y:S05]  /*96e0*/  @!P0 BRA `(.L_x_169) ;  /* 0xfffffffc00f08947 */ /* 0x004fea000383ffff */
[----:B------:R-:W-:Y:S05]  /*96f0*/  BRA `(.L_x_170) ;  /* 0xffffffb000487947 */ /* 0x000fea000383ffff */
.L_x_80:
[----:B------:R-:W-:-:S07]  /*9700*/  MOV R0, UR7 ;  /* 0x0000000700007c02 */ /* 0x000fce0008000f00 */
.L_x_171:
[----:B-1----:R1:W3:Y:S02]  /*9710*/  SYNCS.PHASECHK.TRANS64.TRYWAIT P0, [R0+URZ+0x70], R2 ;  /* 0x00007002000075a7 */ /* 0x0022e400080011ff */
[----:B---3--:R-:W-:Y:S05]  /*9720*/  @!P0 NANOSLEEP.SYNCS 0x989680 ;  /* 0x009896800000895d */ /* 0x008fea0003900000 */
[----:B------:R-:W3:Y:S02]  /*9730*/  @!P0 SYNCS.PHASECHK.TRANS64 P0, [R0+URZ+0x70], R2 ;  /* 0x00007002000085a7 */ /* 0x000ee400080010ff */
[----:B---3--:R-:W-:Y:S05]  /*9740*/  @!P0 BRA `(.L_x_171) ;  /* 0xfffffffc00f08947 */ /* 0x008fea000383ffff */
[----:B------:R-:W-:Y:S05]  /*9750*/  BRA `(.L_x_172) ;  /* 0xffffffb000b87947 */ /* 0x000fea000383ffff */
.L_x_81:
[----:B-1----:R-:W-:-:S07]  /*9760*/  MOV R0, UR7 ;  /* 0x0000000700007c02 */ /* 0x002fce0008000f00 */
.L_x_173:
[----:B-1----:R1:W3:Y:S02]  /*9770*/  SYNCS.PHASECHK.TRANS64.TRYWAIT P0, [R0+URZ+0x78], R2 ;  /* 0x00007802000075a7 */ /* 0x0022e400080011ff */
[----:B---3--:R-:W-:Y:S05]  /*9780*/  @!P0 NANOSLEEP.SYNCS 0x989680 ;  /* 0x009896800000895d */ /* 0x008fea0003900000 */
[----:B------:R-:W3:Y:S02]  /*9790*/  @!P0 SYNCS.PHASECHK.TRANS64 P0, [R0+URZ+0x78], R2 ;  /* 0x00007802000085a7 */ /* 0x000ee400080010ff */
[----:B---3--:R-:W-:Y:S05]  /*97a0*/  @!P0 BRA `(.L_x_173) ;  /* 0xfffffffc00f08947 */ /* 0x008fea000383ffff */
[----:B------:R-:W-:Y:S05]  /*97b0*/  BRA `(.L_x_174) ;  /* 0xffffffb000a87947 */ /* 0x000fea000383ffff */
.L_x_82:
[----:B-1----:R-:W-:-:S07]  /*97c0*/  MOV R0, UR7 ;  /* 0x0000000700007c02 */ /* 0x002fce0008000f00 */
.L_x_175:
[----:B-1----:R1:W3:Y:S02]  /*97d0*/  SYNCS.PHASECHK.TRANS64.TRYWAIT P0, [R0+URZ+0x80], R2 ;  /* 0x00008002000075a7 */ /* 0x0022e400080011ff */
[----:B---3--:R-:W-:Y:S05]  /*97e0*/  @!P0 NANOSLEEP.SYNCS 0x989680 ;  /* 0x009896800000895d */ /* 0x008fea0003900000 */
[----:B------:R-:W3:Y:S02]  /*97f0*/  @!P0 SYNCS.PHASECHK.TRANS64 P0, [R0+URZ+0x80], R2 ;  /* 0x00008002000085a7 */ /* 0x000ee400080010ff */
[----:B---3--:R-:W-:Y:S05]  /*9800*/  @!P0 BRA `(.L_x_175) ;  /* 0xfffffffc00f08947 */ /* 0x008fea000383ffff */
[----:B------:R-:W-:Y:S05]  /*9810*/  BRA `(.L_x_176) ;  /* 0xffffffb000987947 */ /* 0x000fea000383ffff */
.L_x_84:
[----:B--2---:R2:W4:Y:S02]  /*9820*/  SYNCS.PHASECHK.TRANS64.TRYWAIT P0, [R0+URZ+0xa0], R2 ;  /* 0x0000a002000075a7 */ /* 0x00452400080011ff */
[----:B----4-:R-:W-:Y:S05]  /*9830*/  @!P0 NANOSLEEP.SYNCS 0x989680 ;  /* 0x009896800000895d */ /* 0x010fea0003900000 */
[----:B------:R-:W4:Y:S02]  /*9840*/  @!P0 SYNCS.PHASECHK.TRANS64 P0, [R0+URZ+0xa0], R2 ;  /* 0x0000a002000085a7 */ /* 0x000f2400080010ff */
[----:B----4-:R-:W-:Y:S05]  /*9850*/  @!P0 BRA `(.L_x_84) ;  /* 0xfffffffc00f08947 */ /* 0x010fea000383ffff */
[----:B------:R-:W-:Y:S05]  /*9860*/  BRA `(.L_x_177) ;  /* 0xffffffb400607947 */ /* 0x000fea000383ffff */
.L_x_95:
[----:B-1----:R-:W-:Y:S04]  /*9870*/  MOV R2, UR48 ;  /* 0x0000003000027c02 */ /* 0x002fe80008000f00 */
[----:B------:R1:W3:Y:S03]  /*9880*/  SYNCS.PHASECHK.TRANS64.TRYWAIT P1, [R2+URZ+0x50], R3 ;  /* 0x00005003020075a7 */ /* 0x0002e600080211ff */
[----:B---3--:R-:W-:Y:S05]  /*9890*/  @!P1 NANOSLEEP.SYNCS 0x989680 ;  /* 0x009896800000995d */ /* 0x008fea0003900000 */
[----:B------:R-:W3:Y:S02]  /*98a0*/  @!P1 SYNCS.PHASECHK.TRANS64 P1, [R2+URZ+0x50], R3 ;  /* 0x00005003020095a7 */ /* 0x000ee400080210ff */
[----:B---3--:R-:W-:Y:S05]  /*98b0*/  @!P1 BRA `(.L_x_95) ;  /* 0xfffffffc00ec9947 */ /* 0x008fea000383ffff */
[----:B------:R-:W-:Y:S05]  /*98c0*/  BRA `(.L_x_94) ;  /* 0xffffffc0006c7947 */ /* 0x000fea000383ffff */
.L_x_97:
[----:B-1----:R1:W4:Y:S02]  /*98d0*/  SYNCS.PHASECHK.TRANS64.TRYWAIT P0, [R64+URZ+0xc0], R0 ;  /* 0x0000c000400075a7 */ /* 0x00232400080011ff */
[----:B----4-:R-:W-:Y:S05]  /*98e0*/  @!P0 NANOSLEEP.SYNCS 0x989680 ;  /* 0x009896800000895d */ /* 0x010fea0003900000 */
[----:B------:R-:W4:Y:S02]  /*98f0*/  @!P0 SYNCS.PHASECHK.TRANS64 P0, [R64+URZ+0xc0], R0 ;  /* 0x0000c000400085a7 */ /* 0x000f2400080010ff */
[----:B----4-:R-:W-:Y:S05]  /*9900*/  @!P0 BRA `(.L_x_97) ;  /* 0xfffffffc00f08947 */ /* 0x010fea000383ffff */
[----:B------:R-:W-:Y:S05]  /*9910*/  BRA `(.L_x_96) ;  /* 0xffffffc000947947 */ /* 0x000fea000383ffff */
.L_x_106:
[----:B--2---:R2:W4:Y:S02]  /*9920*/  SYNCS.PHASECHK.TRANS64.TRYWAIT P0, [R2+URZ+0x50], R0 ;  /* 0x00005000020075a7 */ /* 0x00452400080011ff */
[----:B----4-:R-:W-:Y:S05]  /*9930*/  @!P0 NANOSLEEP.SYNCS 0x989680 ;  /* 0x009896800000895d */ /* 0x010fea0003900000 */
[----:B------:R-:W4:Y:S02]  /*9940*/  @!P0 SYNCS.PHASECHK.TRANS64 P0, [R2+URZ+0x50], R0 ;  /* 0x00005000020085a7 */ /* 0x000f2400080010ff */
[----:B----4-:R-:W-:Y:S05]  /*9950*/  @!P0 BRA `(.L_x_106) ;  /* 0xfffffffc00f08947 */ /* 0x010fea000383ffff */
[----:B------:R-:W-:Y:S05]  /*9960*/  BRA `(.L_x_105) ;  /* 0xffffffcc00707947 */ /* 0x000fea000383ffff */
.L_x_114:
[----:B--2---:R2:W4:Y:S02]  /*9970*/  SYNCS.PHASECHK.TRANS64.TRYWAIT P0, [R0+URZ+0x50], R6 ;  /* 0x00005006000075a7 */ /* 0x00452400080011ff */
[----:B----4-:R-:W-:Y:S05]  /*9980*/  @!P0 NANOSLEEP.SYNCS 0x989680 ;  /* 0x009896800000895d */ /* 0x010fea0003900000 */
[----:B------:R-:W4:Y:S02]  /*9990*/  @!P0 SYNCS.PHASECHK.TRANS64 P0, [R0+URZ+0x50], R6 ;  /* 0x00005006000085a7 */ /* 0x000f2400080010ff */
[----:B----4-:R-:W-:Y:S05]  /*99a0*/  @!P0 BRA `(.L_x_114) ;  /* 0xfffffffc00f08947 */ /* 0x010fea000383ffff */
[----:B------:R-:W-:Y:S05]  /*99b0*/  BRA `(.L_x_113) ;  /* 0xffffffd800707947 */ /* 0x000fea000383ffff */
.L_x_122:
[----:B--2---:R2:W4:Y:S02]  /*99c0*/  SYNCS.PHASECHK.TRANS64.TRYWAIT P0, [R0+URZ+0x50], R5 ;  /* 0x00005005000075a7 */ /* 0x00452400080011ff */
[----:B----4-:R-:W-:Y:S05]  /*99d0*/  @!P0 NANOSLEEP.SYNCS 0x989680 ;  /* 0x009896800000895d */ /* 0x010fea0003900000 */
[----:B------:R-:W4:Y:S02]  /*99e0*/  @!P0 SYNCS.PHASECHK.TRANS64 P0, [R0+URZ+0x50], R5 ;  /* 0x00005005000085a7 */ /* 0x000f2400080010ff */
[----:B----4-:R-:W-:Y:S05]  /*99f0*/  @!P0 BRA `(.L_x_122) ;  /* 0xfffffffc00f08947 */ /* 0x010fea000383ffff */
[----:B------:R-:W-:Y:S05]  /*9a00*/  BRA `(.L_x_121) ;  /* 0xffffffe400707947 */ /* 0x000fea000383ffff */
        .weak           $__internal_0_$__cuda_sm10x_tcgen05_guardrail_trap_col_being_dealloced_not_returned_by_alloc
        .type           $__internal_0_$__cuda_sm10x_tcgen05_guardrail_trap_col_being_dealloced_not_returned_by_alloc,@function
        .size           $__internal_0_$__cuda_sm10x_tcgen05_guardrail_trap_col_being_dealloced_not_returned_by_alloc,($__internal_1_$__cuda_sm10x_tcgen05_guardrail_trap_phase_invalid_during_alloc - $__internal_0_$__cuda_sm10x_tcgen05_guardrail_trap_col_being_dealloced_not_returned_by_alloc)
$__internal_0_$__cuda_sm10x_tcgen05_guardrail_trap_col_being_dealloced_not_returned_by_alloc:
[----:B------:R-:W-:Y:S05]  /*9a10*/  BPT.TRAP 0x1 ;  /* 0x000000040000795c */ /* 0x000fea0000300000 */
[----:B------:R-:W-:-:S04]  /*9a20*/  HFMA2 R3, -RZ, RZ, 0, 0 ;  /* 0x00000000ff037431 */ /* 0x000fc800000001ff */
[----:B------:R-:W-:Y:S05]  /*9a30*/  RET.REL.NODEC R2 `(_ZN7cutlass13device_kernelINS_4gemm6kernel13GemmUniversalIN4cute5tupleIJiiiiEEENS1_10collective13CollectiveMmaINS1_35MainloopSm100TmaUmmaWarpSpecializedILi5ELi2ELi4ENS5_IJNS4_1CILi1EEESB_SB_EEEEENS5_IJNSA_ILi128EEESE_NSA_ILi64EEEEEENS_6half_tENS5_IJSB_llEEESH_NS5_IJlSB_lEEENS4_8TiledMMAINS4_8MMA_AtomIJNS4_20SM100_MMA_F16BF16_SSISH_SH_fLi128ELi128ELNS4_4UMMA5MajorE1ELSO_0ELNSN_7ScaleInE0ELSP_0EEEEEENS4_6LayoutISC_NS5_IJNSA_ILi0EEEST_ST_EEEEENS5_IJNS4_10UnderscoreESW_SW_EEEEENS4_13SM90_TMA_LOADENS4_14ComposedLayoutINS4_7SwizzleILi3ELi4ELi3EEENS4_18smem_ptr_flag_bitsILi16EEENSS_INS5_IJSF_NSA_ILi8EEEEEENS5_IJSB_SF_EEEEEEEvNS4_8identityESZ_NS10_IS12_S14_NSS_INS5_IJS15_SF_EEENS5_IJSF_SB_EEEEEEEvS1A_EENS_8epilogue10collective18CollectiveEpilogueINS1G_23Sm100TmaWarpSpecializedILi4ELi2ELi32ELb1ELb0EEEJSG_NS5_IJNSS_ISE_SB_EENSS_INSA_ILi32EEESB_EEEEESH_SJ_SH_SJ_NS1G_6fusion15FusionCallbacksIS1K_NS1P_17LinearCombinationISH_fSH_fLNS_15FloatRoundStyleE2EEESG_S1O_JEEENS4_5SM1004TMEM4LOAD26SM100_TMEM_LOAD_32dp32b32xESZ_NS10_INS11_ILi2ELi4ELi3EEES14_NSS_INS5_IJS15_S1M_EEENS5_IJS1M_SB_EEEEEEENS4_39AutoVectorizingCopyWithAssumedAlignmentILi128EEENS4_14SM90_TMA_STOREES23_S25_S25_EEEvvEEEEvNT_6ParamsE) ;  /* 0xffffff6402707950 */ /* 0x000fea0003c3ffff */
        .weak           $__internal_1_$__cuda_sm10x_tcgen05_guardrail_trap_phase_invalid_during_alloc
        .type           $__internal_1_$__cuda_sm10x_tcgen05_guardrail_trap_phase_invalid_during_alloc,@function
        .size           $__internal_1_$__cuda_sm10x_tcgen05_guardrail_trap_phase_invalid_during_alloc,($__internal_2_$__cuda_sm10x_tcgen05_guardrail_trap_unallocated_columns_being_dealloced - $__internal_1_$__cuda_sm10x_tcgen05_guardrail_trap_phase_invalid_during_alloc)
$__internal_1_$__cuda_sm10x_tcgen05_guardrail_trap_phase_invalid_during_alloc:
[----:B------:R-:W-:Y:S05]  /*9a40*/  BPT.TRAP 0x1 ;  /* 0x000000040000795c */ /* 0x000fea0000300000 */
[----:B------:R-:W-:-:S04]  /*9a50*/  MOV R3, 0x0 ;  /* 0x0000000000037802 */ /* 0x000fc80000000f00 */
[----:B------:R-:W-:Y:S05]  /*9a60*/  RET.REL.NODEC R2 `(_ZN7cutlass13device_kernelINS_4gemm6kernel13GemmUniversalIN4cute5tupleIJiiiiEEENS1_10collective13CollectiveMmaINS1_35MainloopSm100TmaUmmaWarpSpecializedILi5ELi2ELi4ENS5_IJNS4_1CILi1EEESB_SB_EEEEENS5_IJNSA_ILi128EEESE_NSA_ILi64EEEEEENS_6half_tENS5_IJSB_llEEESH_NS5_IJlSB_lEEENS4_8TiledMMAINS4_8MMA_AtomIJNS4_20SM100_MMA_F16BF16_SSISH_SH_fLi128ELi128ELNS4_4UMMA5MajorE1ELSO_0ELNSN_7ScaleInE0ELSP_0EEEEEENS4_6LayoutISC_NS5_IJNSA_ILi0EEEST_ST_EEEEENS5_IJNS4_10UnderscoreESW_SW_EEEEENS4_13SM90_TMA_LOADENS4_14ComposedLayoutINS4_7SwizzleILi3ELi4ELi3EEENS4_18smem_ptr_flag_bitsILi16EEENSS_INS5_IJSF_NSA_ILi8EEEEEENS5_IJSB_SF_EEEEEEEvNS4_8identityESZ_NS10_IS12_S14_NSS_INS5_IJS15_SF_EEENS5_IJSF_SB_EEEEEEEvS1A_EENS_8epilogue10collective18CollectiveEpilogueINS1G_23Sm100TmaWarpSpecializedILi4ELi2ELi32ELb1ELb0EEEJSG_NS5_IJNSS_ISE_SB_EENSS_INSA_ILi32EEESB_EEEEESH_SJ_SH_SJ_NS1G_6fusion15FusionCallbacksIS1K_NS1P_17LinearCombinationISH_fSH_fLNS_15FloatRoundStyleE2EEESG_S1O_JEEENS4_5SM1004TMEM4LOAD26SM100_TMEM_LOAD_32dp32b32xESZ_NS10_INS11_ILi2ELi4ELi3EEES14_NSS_INS5_IJS15_S1M_EEENS5_IJS1M_SB_EEEEEEENS4_39AutoVectorizingCopyWithAssumedAlignmentILi128EEENS4_14SM90_TMA_STOREES23_S25_S25_EEEvvEEEEvNT_6ParamsE) ;  /* 0xffffff6402647950 */ /* 0x000fea0003c3ffff */
        .weak           $__internal_2_$__cuda_sm10x_tcgen05_guardrail_trap_unallocated_columns_being_dealloced
        .type           $__internal_2_$__cuda_sm10x_tcgen05_guardrail_trap_unallocated_columns_being_dealloced,@function
        .size           $__internal_2_$__cuda_sm10x_tcgen05_guardrail_trap_unallocated_columns_being_dealloced,(.L_x_179 - $__internal_2_$__cuda_sm10x_tcgen05_guardrail_trap_unallocated_columns_being_dealloced)
$__internal_2_$__cuda_sm10x_tcgen05_guardrail_trap_unallocated_columns_being_dealloced:
[----:B------:R-:W-:Y:S05]  /*9a70*/  BPT.TRAP 0x1 ;  /* 0x000000040000795c */ /* 0x000fea0000300000 */
[----:B------:R-:W-:-:S04]  /*9a80*/  HFMA2 R3, -RZ, RZ, 0, 0 ;  /* 0x00000000ff037431 */ /* 0x000fc800000001ff */
[----:B------:R-:W-:Y:S05]  /*9a90*/  RET.REL.NODEC R2 `(_ZN7cutlass13device_kernelINS_4gemm6kernel13GemmUniversalIN4cute5tupleIJiiiiEEENS1_10collective13CollectiveMmaINS1_35MainloopSm100TmaUmmaWarpSpecializedILi5ELi2ELi4ENS5_IJNS4_1CILi1EEESB_SB_EEEEENS5_IJNSA_ILi128EEESE_NSA_ILi64EEEEEENS_6half_tENS5_IJSB_llEEESH_NS5_IJlSB_lEEENS4_8TiledMMAINS4_8MMA_AtomIJNS4_20SM100_MMA_F16BF16_SSISH_SH_fLi128ELi128ELNS4_4UMMA5MajorE1ELSO_0ELNSN_7ScaleInE0ELSP_0EEEEEENS4_6LayoutISC_NS5_IJNSA_ILi0EEEST_ST_EEEEENS5_IJNS4_10UnderscoreESW_SW_EEEEENS4_13SM90_TMA_LOADENS4_14ComposedLayoutINS4_7SwizzleILi3ELi4ELi3EEENS4_18smem_ptr_flag_bitsILi16EEENSS_INS5_IJSF_NSA_ILi8EEEEEENS5_IJSB_SF_EEEEEEEvNS4_8identityESZ_NS10_IS12_S14_NSS_INS5_IJS15_SF_EEENS5_IJSF_SB_EEEEEEEvS1A_EENS_8epilogue10collective18CollectiveEpilogueINS1G_23Sm100TmaWarpSpecializedILi4ELi2ELi32ELb1ELb0EEEJSG_NS5_IJNSS_ISE_SB_EENSS_INSA_ILi32EEESB_EEEEESH_SJ_SH_SJ_NS1G_6fusion15FusionCallbacksIS1K_NS1P_17LinearCombinationISH_fSH_fLNS_15FloatRoundStyleE2EEESG_S1O_JEEENS4_5SM1004TMEM4LOAD26SM100_TMEM_LOAD_32dp32b32xESZ_NS10_INS11_ILi2ELi4ELi3EEES14_NSS_INS5_IJS15_S1M_EEENS5_IJS1M_SB_EEEEEEENS4_39AutoVectorizingCopyWithAssumedAlignmentILi128EEENS4_14SM90_TMA_STOREES23_S25_S25_EEEvvEEEEvNT_6ParamsE) ;  /* 0xffffff6402587950 */ /* 0x000fea0003c3ffff */
.L_x_178:
[----:B------:R-:W-:-:S00]  /*9aa0*/  BRA `(.L_x_178) ;  /* 0xfffffffc00fc7947 */ /* 0x000fc0000383ffff */
[----:B------:R-:W-:-:S00]  /*9ab0*/  NOP ;  /* 0x0000000000007918 */ /* 0x000fc00000000000 */
        /* <DEDUP_REMOVED lines=12> */
.L_x_179:


//--------------------- .nv.global.init           --------------------------
	.section	.nv.global.init,"aw",@progbits
.nv.global.init:
	.type		$str$27,@object
	.size		$str$27,($str$28 - $str$27)
$str$27:
        /*0000*/ 	.byte	0x28, 0x61, 0x64, 0x64, 0x72, 0x65, 0x73, 0x73, 0x20, 0x26, 0x20, 0x6d, 0x61, 0x73, 0x6b, 0x29
        /*0010*/ 	.byte	0x20, 0x3d, 0x3d, 0x20, 0x30, 0x00
	.type		$str$28,@object
	.size		$str$28,($str$26 - $str$28)
$str$28:
        /*0016*/ 	.byte	0x2f, 0x74, 0x6d, 0x70, 0x2f, 0x63, 0x75, 0x74, 0x6c, 0x61, 0x73, 0x73, 0x5f, 0x73, 0x77, 0x65
        /*0026*/ 	.byte	0x65, 0x70, 0x5f, 0x73, 0x72, 0x63, 0x2f, 0x69, 0x6e, 0x63, 0x6c, 0x75, 0x64, 0x65, 0x2f, 0x63
        /*0036*/ 	.byte	0x75, 0x74, 0x65, 0x2f, 0x70, 0x6f, 0x69, 0x6e, 0x74, 0x65, 0x72, 0x5f, 0x66, 0x6c, 0x61, 0x67
        /*0046*/ 	.byte	0x67, 0x65, 0x64, 0x2e, 0x68, 0x70, 0x70, 0x00
	.type		$str$26,@object
	.size		$str$26,($str$25 - $str$26)
$str$26:
        /*004e*/ 	.byte	0x2f, 0x74, 0x6d, 0x70, 0x2f, 0x63, 0x75, 0x74, 0x6c, 0x61, 0x73, 0x73, 0x5f, 0x73, 0x77, 0x65
        /*005e*/ 	.byte	0x65, 0x70, 0x5f, 0x73, 0x72, 0x63, 0x2f, 0x69, 0x6e, 0x63, 0x6c, 0x75, 0x64, 0x65, 0x2f, 0x63
        /*006e*/ 	.byte	0x75, 0x74, 0x65, 0x2f, 0x61, 0x74, 0x6f, 0x6d, 0x2f, 0x63, 0x6f, 0x70, 0x79, 0x5f, 0x74, 0x72
        /*007e*/ 	.byte	0x61, 0x69, 0x74, 0x73, 0x5f, 0x73, 0x6d, 0x31, 0x30, 0x30, 0x2e, 0x68, 0x70, 0x70, 0x00
	.type		$str$25,@object
	.size		$str$25,(__unnamed_1 - $str$25)
$str$25:
        /*008d*/ 	.byte	0x28, 0x28, 0x75, 0x69, 0x6e, 0x74, 0x33, 0x32, 0x5f, 0x74, 0x28, 0x74, 0x68, 0x72, 0x65, 0x61
        /*009d*/ 	.byte	0x64, 0x49, 0x64, 0x78, 0x2e, 0x78, 0x29, 0x20, 0x2f, 0x20, 0x33, 0x32, 0x29, 0x20, 0x25, 0x20
        /*00ad*/ 	.byte	0x34, 0x29, 0x20, 0x3d, 0x3d, 0x20, 0x28, 0x28, 0x28, 0x74, 0x6d, 0x65, 0x6d, 0x5f, 0x61, 0x64
        /*00bd*/ 	.byte	0x64, 0x72, 0x20, 0x3e, 0x3e, 0x20, 0x31, 0x36, 0x29, 0x20, 0x2f, 0x20, 0x33, 0x32, 0x29, 0x20
        /*00cd*/ 	.byte	0x25, 0x20, 0x34, 0x29, 0x00
	.type		__unnamed_1,@object
	.size		__unnamed_1,(__unnamed_2 - __unnamed_1)
__unnamed_1:
        /*00d2*/ 	.byte	0x61, 0x75, 0x74, 0x6f, 0x20, 0x63, 0x75, 0x74, 0x65, 0x3a, 0x3a, 0x61, 0x73, 0x5f, 0x70, 0x6f
        /* <DEDUP_REMOVED lines=24> */
        /*0262*/ 	.byte	0x3e, 0x3e, 0x3e, 0x3e, 0x5d, 0x00
	.type		__unnamed_2,@object
	.size		__unnamed_2,(.L_2 - __unnamed_2)
__unnamed_2:
        /* <DEDUP_REMOVED lines=42> */
        /*0508*/ 	.byte	0x3e, 0x3e, 0x5d, 0x00
.L_2:


//--------------------- .nv.shared._ZN7cutlass13device_kernelINS_4gemm6kernel13GemmUniversalIN4cute5tupleIJiiiiEEENS1_10collective13CollectiveMmaINS1_35MainloopSm100TmaUmmaWarpSpecializedILi5ELi2ELi4ENS5_IJNS4_1CILi1EEESB_SB_EEEEENS5_IJNSA_ILi128EEESE_NSA_ILi64EEEEEENS_6half_tENS5_IJSB_llEEESH_NS5_IJlSB_lEEENS4_8TiledMMAINS4_8MMA_AtomIJNS4_20SM100_MMA_F16BF16_SSISH_SH_fLi128ELi128ELNS4_4UMMA5MajorE1ELSO_0ELNSN_7ScaleInE0ELSP_0EEEEEENS4_6LayoutISC_NS5_IJNSA_ILi0EEEST_ST_EEEEENS5_IJNS4_10UnderscoreESW_SW_EEEEENS4_13SM90_TMA_LOADENS4_14ComposedLayoutINS4_7SwizzleILi3ELi4ELi3EEENS4_18smem_ptr_flag_bitsILi16EEENSS_INS5_IJSF_NSA_ILi8EEEEEENS5_IJSB_SF_EEEEEEEvNS4_8identityESZ_NS10_IS12_S14_NSS_INS5_IJS15_SF_EEENS5_IJSF_SB_EEEEEEEvS1A_EENS_8epilogue10collective18CollectiveEpilogueINS1G_23Sm100TmaWarpSpecializedILi4ELi2ELi32ELb1ELb0EEEJSG_NS5_IJNSS_ISE_SB_EENSS_INSA_ILi32EEESB_EEEEESH_SJ_SH_SJ_NS1G_6fusion15FusionCallbacksIS1K_NS1P_17LinearCombinationISH_fSH_fLNS_15FloatRoundStyleE2EEESG_S1O_JEEENS4_5SM1004TMEM4LOAD26SM100_TMEM_LOAD_32dp32b32xESZ_NS10_INS11_ILi2ELi4ELi3EEES14_NSS_INS5_IJS15_S1M_EEENS5_IJS1M_SB_EEEEEEENS4_39AutoVectorizingCopyWithAssumedAlignmentILi128EEENS4_14SM90_TMA_STOREES23_S25_S25_EEEvvEEEEvNT_6ParamsE --------------------------
	.section	.nv.shared._ZN7cutlass13device_kernelINS_4gemm6kernel13GemmUniversalIN4cute5tupleIJiiiiEEENS1_10collective13CollectiveMmaINS1_35MainloopSm100TmaUmmaWarpSpecializedILi5ELi2ELi4ENS5_IJNS4_1CILi1EEESB_SB_EEEEENS5_IJNSA_ILi128EEESE_NSA_ILi64EEEEEENS_6half_tENS5_IJSB_llEEESH_NS5_IJlSB_lEEENS4_8TiledMMAINS4_8MMA_AtomIJNS4_20SM100_MMA_F16BF16_SSISH_SH_fLi128ELi128ELNS4_4UMMA5MajorE1ELSO_0ELNSN_7ScaleInE0ELSP_0EEEEEENS4_6LayoutISC_NS5_IJNSA_ILi0EEEST_ST_EEEEENS5_IJNS4_10UnderscoreESW_SW_EEEEENS4_13SM90_TMA_LOADENS4_14ComposedLayoutINS4_7SwizzleILi3ELi4ELi3EEENS4_18smem_ptr_flag_bitsILi16EEENSS_INS5_IJSF_NSA_ILi8EEEEEENS5_IJSB_SF_EEEEEEEvNS4_8identityESZ_NS10_IS12_S14_NSS_INS5_IJS15_SF_EEENS5_IJSF_SB_EEEEEEEvS1A_EENS_8epilogue10collective18CollectiveEpilogueINS1G_23Sm100TmaWarpSpecializedILi4ELi2ELi32ELb1ELb0EEEJSG_NS5_IJNSS_ISE_SB_EENSS_INSA_ILi32EEESB_EEEEESH_SJ_SH_SJ_NS1G_6fusion15FusionCallbacksIS1K_NS1P_17LinearCombinationISH_fSH_fLNS_15FloatRoundStyleE2EEESG_S1O_JEEENS4_5SM1004TMEM4LOAD26SM100_TMEM_LOAD_32dp32b32xESZ_NS10_INS11_ILi2ELi4ELi3EEES14_NSS_INS5_IJS15_S1M_EEENS5_IJS1M_SB_EEEEEEENS4_39AutoVectorizingCopyWithAssumedAlignmentILi128EEENS4_14SM90_TMA_STOREES23_S25_S25_EEEvvEEEEvNT_6ParamsE,"aw",@nobits
	.sectionflags	@""
	.align	16
	.zero		1024


//--------------------- .nv.shared.reserved.0     --------------------------
	.section	.nv.shared.reserved.0,"aw",@nobits
	.weak		__nv_reservedSMEM_offset_0_alias
	.size		__nv_reservedSMEM_offset_0_alias, 0, 64
	.other		__nv_reservedSMEM_offset_0_alias,@"STO_CUDA_RESERVED_SHARED STV_DEFAULT"
__nv_reservedSMEM_offset_0_alias:
	.zero		0
.nv.shared.reserved.0:
	.zero		64
	.weak		__nv_reservedSMEM_tcgen05_partition
	.type		__nv_reservedSMEM_tcgen05_partition,@object
	.size		__nv_reservedSMEM_tcgen05_partition,(.L_0 - __nv_reservedSMEM_tcgen05_partition)
__nv_reservedSMEM_tcgen05_partition:
	.zero		32
.L_0:


//--------------------- .nv.global                --------------------------
	.section	.nv.global,"aw",@nobits
.nv.global:
	.type		_ZN40_INTERNAL_dbab3be4_4_k_cu_deaecc00_260034cute1_E,@object
	.size		_ZN40_INTERNAL_dbab3be4_4_k_cu_deaecc00_260034cute1_E,(_ZN40_INTERNAL_dbab3be4_4_k_cu_deaecc00_260034cuda3std3__45__cpo6cbeginE - _ZN40_INTERNAL_dbab3be4_4_k_cu_deaecc00_260034cute1_E)
_ZN40_INTERNAL_dbab3be4_4_k_cu_deaecc00_260034cute1_E:
	.zero		1
	.type		_ZN40_INTERNAL_dbab3be4_4_k_cu_deaecc00_260034cuda3std3__45__cpo6cbeginE,@object
	.size		_ZN40_INTERNAL_dbab3be4_4_k_cu_deaecc00_260034cuda3std3__45__cpo6cbeginE,(_ZN40_INTERNAL_dbab3be4_4_k_cu_deaecc00_260034cuda3std3__48in_placeE - _ZN40_INTERNAL_dbab3be4_4_k_cu_deaecc00_260034cuda3std3__45__cpo6cbeginE)
_ZN40_INTERNAL_dbab3be4_4_k_cu_deaecc00_260034cuda3std3__45__cpo6cbeginE:
	.zero		1
	.type		_ZN40_INTERNAL_dbab3be4_4_k_cu_deaecc00_260034cuda3std3__48in_placeE,@object
	.size		_ZN40_INTERNAL_dbab3be4_4_k_cu_deaecc00_260034cuda3std3__48in_placeE,(_ZN40_INTERNAL_dbab3be4_4_k_cu_deaecc00_260034cuda3std6ranges3__45__cpo9iter_moveE - _ZN40_INTERNAL_dbab3be4_4_k_cu_deaecc00_260034cuda3std3__48in_placeE)
_ZN40_INTERNAL_dbab3be4_4_k_cu_deaecc00_260034cuda3std3__48in_placeE:
	.zero		1
	.type		_ZN40_INTERNAL_dbab3be4_4_k_cu_deaecc00_260034cuda3std6ranges3__45__cpo9iter_moveE,@object
	.size		_ZN40_INTERNAL_dbab3be4_4_k_cu_deaecc00_260034cuda3std6ranges3__45__cpo9iter_moveE,(_ZN40_INTERNAL_dbab3be4_4_k_cu_deaecc00_260034cuda3std3__45__cpo5beginE - _ZN40_INTERNAL_dbab3be4_4_k_cu_deaecc00_260034cuda3std6ranges3__45__cpo9iter_moveE)
_ZN40_INTERNAL_dbab3be4_4_k_cu_deaecc00_260034cuda3std6ranges3__45__cpo9iter_moveE:
	.zero		1
	.type		_ZN40_INTERNAL_dbab3be4_4_k_cu_deaecc00_260034cuda3std3__45__cpo5beginE,@object
	.size		_ZN40_INTERNAL_dbab3be4_4_k_cu_deaecc00_260034cuda3std3__45__cpo5beginE,(_ZN40_INTERNAL_dbab3be4_4_k_cu_deaecc00_260034cuda3std3__442_GLOBAL__N__dbab3be4_4_k_cu_deaecc00_260036ignoreE - _ZN40_INTERNAL_dbab3be4_4_k_cu_deaecc00_260034cuda3std3__45__cpo5beginE)
_ZN40_INTERNAL_dbab3be4_4_k_cu_deaecc00_260034cuda3std3__45__cpo5beginE:
	.zero		1
	.type		_ZN40_INTERNAL_dbab3be4_4_k_cu_deaecc00_260034cuda3std3__442_GLOBAL__N__dbab3be4_4_k_cu_deaecc00_260036ignoreE,@object
	.size		_ZN40_INTERNAL_dbab3be4_4_k_cu_deaecc00_260034cuda3std3__442_GLOBAL__N__dbab3be4_4_k_cu_deaecc00_260036ignoreE,(_ZN40_INTERNAL_dbab3be4_4_k_cu_deaecc00_260034cute7productE - _ZN40_INTERNAL_dbab3be4_4_k_cu_deaecc00_260034cuda3std3__442_GLOBAL__N__dbab3be4_4_k_cu_deaecc00_260036ignoreE)
_ZN40_INTERNAL_dbab3be4_4_k_cu_deaecc00_260034cuda3std3__442_GLOBAL__N__dbab3be4_4_k_cu_deaecc00_260036ignoreE:
	.zero		1
	.type		_ZN40_INTERNAL_dbab3be4_4_k_cu_deaecc00_260034cute7productE,@object
	.size		_ZN40_INTERNAL_dbab3be4_4_k_cu_deaecc00_260034cute7productE,(_ZN40_INTERNAL_dbab3be4_4_k_cu_deaecc00_260034cuda3std3__45__cpo3endE - _ZN40_INTERNAL_dbab3be4_4_k_cu_deaecc00_260034cute7productE)
_ZN40_INTERNAL_dbab3be4_4_k_cu_deaecc00_260034cute7productE:
	.zero		1
	.type		_ZN40_INTERNAL_dbab3be4_4_k_cu_deaecc00_260034cuda3std3__45__cpo3endE,@object
	.size		_ZN40_INTERNAL_dbab3be4_4_k_cu_deaecc00_260034cuda3std3__45__cpo3endE,(_ZN40_INTERNAL_dbab3be4_4_k_cu_deaecc00_260034cuda3std3__419piecewise_constructE - _ZN40_INTERNAL_dbab3be4_4_k_cu_deaecc00_260034cuda3std3__45__cpo3endE)
_ZN40_INTERNAL_dbab3be4_4_k_cu_deaecc00_260034cuda3std3__45__cpo3endE:
	.zero		1
	.type		_ZN40_INTERNAL_dbab3be4_4_k_cu_deaecc00_260034cuda3std3__419piecewise_constructE,@object
	.size		_ZN40_INTERNAL_dbab3be4_4_k_cu_deaecc00_260034cuda3std3__419piecewise_constructE,(_ZN40_INTERNAL_dbab3be4_4_k_cu_deaecc00_260034cuda3std3__45__cpo4cendE - _ZN40_INTERNAL_dbab3be4_4_k_cu_deaecc00_260034cuda3std3__419piecewise_constructE)
_ZN40_INTERNAL_dbab3be4_4_k_cu_deaecc00_260034cuda3std3__419piecewise_constructE:
	.zero		1
	.type		_ZN40_INTERNAL_dbab3be4_4_k_cu_deaecc00_260034cuda3std3__45__cpo4cendE,@object
	.size		_ZN40_INTERNAL_dbab3be4_4_k_cu_deaecc00_260034cuda3std3__45__cpo4cendE,(_ZN40_INTERNAL_dbab3be4_4_k_cu_deaecc00_260034cuda3std6ranges3__45__cpo4swapE - _ZN40_INTERNAL_dbab3be4_4_k_cu_deaecc00_260034cuda3std3__45__cpo4cendE)
_ZN40_INTERNAL_dbab3be4_4_k_cu_deaecc00_260034cuda3std3__45__cpo4cendE:
	.zero		1
	.type		_ZN40_INTERNAL_dbab3be4_4_k_cu_deaecc00_260034cuda3std6ranges3__45__cpo4swapE,@object
	.size		_ZN40_INTERNAL_dbab3be4_4_k_cu_deaecc00_260034cuda3std6ranges3__45__cpo4swapE,(.L_10 - _ZN40_INTERNAL_dbab3be4_4_k_cu_deaecc00_260034cuda3std6ranges3__45__cpo4swapE)
_ZN40_INTERNAL_dbab3be4_4_k_cu_deaecc00_260034cuda3std6ranges3__45__cpo4swapE:
	.zero		1
.L_10:


//--------------------- .nv.constant0._ZN7cutlass13device_kernelINS_4gemm6kernel13GemmUniversalIN4cute5tupleIJiiiiEEENS1_10collective13CollectiveMmaINS1_35MainloopSm100TmaUmmaWarpSpecializedILi5ELi2ELi4ENS5_IJNS4_1CILi1EEESB_SB_EEEEENS5_IJNSA_ILi128EEESE_NSA_ILi64EEEEEENS_6half_tENS5_IJSB_llEEESH_NS5_IJlSB_lEEENS4_8TiledMMAINS4_8MMA_AtomIJNS4_20SM100_MMA_F16BF16_SSISH_SH_fLi128ELi128ELNS4_4UMMA5MajorE1ELSO_0ELNSN_7ScaleInE0ELSP_0EEEEEENS4_6LayoutISC_NS5_IJNSA_ILi0EEEST_ST_EEEEENS5_IJNS4_10UnderscoreESW_SW_EEEEENS4_13SM90_TMA_LOADENS4_14ComposedLayoutINS4_7SwizzleILi3ELi4ELi3EEENS4_18smem_ptr_flag_bitsILi16EEENSS_INS5_IJSF_NSA_ILi8EEEEEENS5_IJSB_SF_EEEEEEEvNS4_8identityESZ_NS10_IS12_S14_NSS_INS5_IJS15_SF_EEENS5_IJSF_SB_EEEEEEEvS1A_EENS_8epilogue10collective18CollectiveEpilogueINS1G_23Sm100TmaWarpSpecializedILi4ELi2ELi32ELb1ELb0EEEJSG_NS5_IJNSS_ISE_SB_EENSS_INSA_ILi32EEESB_EEEEESH_SJ_SH_SJ_NS1G_6fusion15FusionCallbacksIS1K_NS1P_17LinearCombinationISH_fSH_fLNS_15FloatRoundStyleE2EEESG_S1O_JEEENS4_5SM1004TMEM4LOAD26SM100_TMEM_LOAD_32dp32b32xESZ_NS10_INS11_ILi2ELi4ELi3EEES14_NSS_INS5_IJS15_S1M_EEENS5_IJS1M_SB_EEEEEEENS4_39AutoVectorizingCopyWithAssumedAlignmentILi128EEENS4_14SM90_TMA_STOREES23_S25_S25_EEEvvEEEEvNT_6ParamsE --------------------------
	.section	.nv.constant0._ZN7cutlass13device_kernelINS_4gemm6kernel13GemmUniversalIN4cute5tupleIJiiiiEEENS1_10collective13CollectiveMmaINS1_35MainloopSm100TmaUmmaWarpSpecializedILi5ELi2ELi4ENS5_IJNS4_1CILi1EEESB_SB_EEEEENS5_IJNSA_ILi128EEESE_NSA_ILi64EEEEEENS_6half_tENS5_IJSB_llEEESH_NS5_IJlSB_lEEENS4_8TiledMMAINS4_8MMA_AtomIJNS4_20SM100_MMA_F16BF16_SSISH_SH_fLi128ELi128ELNS4_4UMMA5MajorE1ELSO_0ELNSN_7ScaleInE0ELSP_0EEEEEENS4_6LayoutISC_NS5_IJNSA_ILi0EEEST_ST_EEEEENS5_IJNS4_10UnderscoreESW_SW_EEEEENS4_13SM90_TMA_LOADENS4_14ComposedLayoutINS4_7SwizzleILi3ELi4ELi3EEENS4_18smem_ptr_flag_bitsILi16EEENSS_INS5_IJSF_NSA_ILi8EEEEEENS5_IJSB_SF_EEEEEEEvNS4_8identityESZ_NS10_IS12_S14_NSS_INS5_IJS15_SF_EEENS5_IJSF_SB_EEEEEEEvS1A_EENS_8epilogue10collective18CollectiveEpilogueINS1G_23Sm100TmaWarpSpecializedILi4ELi2ELi32ELb1ELb0EEEJSG_NS5_IJNSS_ISE_SB_EENSS_INSA_ILi32EEESB_EEEEESH_SJ_SH_SJ_NS1G_6fusion15FusionCallbacksIS1K_NS1P_17LinearCombinationISH_fSH_fLNS_15FloatRoundStyleE2EEESG_S1O_JEEENS4_5SM1004TMEM4LOAD26SM100_TMEM_LOAD_32dp32b32xESZ_NS10_INS11_ILi2ELi4ELi3EEES14_NSS_INS5_IJS15_S1M_EEENS5_IJS1M_SB_EEEEEEENS4_39AutoVectorizingCopyWithAssumedAlignmentILi128EEENS4_14SM90_TMA_STOREES23_S25_S25_EEEvvEEEEvNT_6ParamsE,"a",@progbits
	.sectionflags	@""
	.align	4
.nv.constant0._ZN7cutlass13device_kernelINS_4gemm6kernel13GemmUniversalIN4cute5tupleIJiiiiEEENS1_10collective13CollectiveMmaINS1_35MainloopSm100TmaUmmaWarpSpecializedILi5ELi2ELi4ENS5_IJNS4_1CILi1EEESB_SB_EEEEENS5_IJNSA_ILi128EEESE_NSA_ILi64EEEEEENS_6half_tENS5_IJSB_llEEESH_NS5_IJlSB_lEEENS4_8TiledMMAINS4_8MMA_AtomIJNS4_20SM100_MMA_F16BF16_SSISH_SH_fLi128ELi128ELNS4_4UMMA5MajorE1ELSO_0ELNSN_7ScaleInE0ELSP_0EEEEEENS4_6LayoutISC_NS5_IJNSA_ILi0EEEST_ST_EEEEENS5_IJNS4_10UnderscoreESW_SW_EEEEENS4_13SM90_TMA_LOADENS4_14ComposedLayoutINS4_7SwizzleILi3ELi4ELi3EEENS4_18smem_ptr_flag_bitsILi16EEENSS_INS5_IJSF_NSA_ILi8EEEEEENS5_IJSB_SF_EEEEEEEvNS4_8identityESZ_NS10_IS12_S14_NSS_INS5_IJS15_SF_EEENS5_IJSF_SB_EEEEEEEvS1A_EENS_8epilogue10collective18CollectiveEpilogueINS1G_23Sm100TmaWarpSpecializedILi4ELi2ELi32ELb1ELb0EEEJSG_NS5_IJNSS_ISE_SB_EENSS_INSA_ILi32EEESB_EEEEESH_SJ_SH_SJ_NS1G_6fusion15FusionCallbacksIS1K_NS1P_17LinearCombinationISH_fSH_fLNS_15FloatRoundStyleE2EEESG_S1O_JEEENS4_5SM1004TMEM4LOAD26SM100_TMEM_LOAD_32dp32b32xESZ_NS10_INS11_ILi2ELi4ELi3EEES14_NSS_INS5_IJS15_S1M_EEENS5_IJS1M_SB_EEEEEEENS4_39AutoVectorizingCopyWithAssumedAlignmentILi128EEENS4_14SM90_TMA_STOREES23_S25_S25_EEEvvEEEEvNT_6ParamsE:
	.zero		2944


//--------------------- SYMBOLS --------------------------

	.type		.nv.reservedSmem.offset0,@object
	.size		.nv.reservedSmem.offset0,0x4
	.type		.nv.reservedSmem.cap,@object
	.size		.nv.reservedSmem.cap,0x4
	.type		__assertfail,@function
